//
// Generated by NVIDIA NVVM Compiler
//
// Compiler Build ID: CL-36424714
// Cuda compilation tools, release 13.0, V13.0.88
// Based on NVVM 20.0.0
//

.version 9.0
.target sm_100
.address_size 64

	// .globl	_ZN3cub18CUB_300001_SM_10006detail11EmptyKernelIvEEvv
// _ZZN6cuBERT14kernel_sum_cubEPKfiiPfE9s_storage has been demoted
.global .align 1 .b8 _ZN34_INTERNAL_d915c95e_4_k_cu_6935a2204cuda3std3__45__cpo5beginE[1];
.global .align 1 .b8 _ZN34_INTERNAL_d915c95e_4_k_cu_6935a2204cuda3std3__45__cpo3endE[1];
.global .align 1 .b8 _ZN34_INTERNAL_d915c95e_4_k_cu_6935a2204cuda3std3__45__cpo6cbeginE[1];
.global .align 1 .b8 _ZN34_INTERNAL_d915c95e_4_k_cu_6935a2204cuda3std3__45__cpo4cendE[1];
.global .align 1 .b8 _ZN34_INTERNAL_d915c95e_4_k_cu_6935a2204cuda3std3__45__cpo6rbeginE[1];
.global .align 1 .b8 _ZN34_INTERNAL_d915c95e_4_k_cu_6935a2204cuda3std3__45__cpo4rendE[1];
.global .align 1 .b8 _ZN34_INTERNAL_d915c95e_4_k_cu_6935a2204cuda3std3__45__cpo7crbeginE[1];
.global .align 1 .b8 _ZN34_INTERNAL_d915c95e_4_k_cu_6935a2204cuda3std3__45__cpo5crendE[1];
.global .align 1 .b8 _ZN34_INTERNAL_d915c95e_4_k_cu_6935a2204cuda3std3__436_GLOBAL__N__d915c95e_4_k_cu_6935a2206ignoreE[1];
.global .align 1 .b8 _ZN34_INTERNAL_d915c95e_4_k_cu_6935a2204cuda3std3__419piecewise_constructE[1];
.global .align 1 .b8 _ZN34_INTERNAL_d915c95e_4_k_cu_6935a2204cuda3std3__48in_placeE[1];
.global .align 1 .b8 _ZN34_INTERNAL_d915c95e_4_k_cu_6935a2204cuda3std3__420unreachable_sentinelE[1];
.global .align 1 .b8 _ZN34_INTERNAL_d915c95e_4_k_cu_6935a2204cuda3std3__47nulloptE[1];
.global .align 1 .b8 _ZN34_INTERNAL_d915c95e_4_k_cu_6935a2204cuda3std3__48unexpectE[1];
.global .align 1 .b8 _ZN34_INTERNAL_d915c95e_4_k_cu_6935a2204cuda3std6ranges3__45__cpo4swapE[1];
.global .align 1 .b8 _ZN34_INTERNAL_d915c95e_4_k_cu_6935a2204cuda3std6ranges3__45__cpo9iter_moveE[1];
.global .align 1 .b8 _ZN34_INTERNAL_d915c95e_4_k_cu_6935a2204cuda3std6ranges3__45__cpo5beginE[1];
.global .align 1 .b8 _ZN34_INTERNAL_d915c95e_4_k_cu_6935a2204cuda3std6ranges3__45__cpo3endE[1];
.global .align 1 .b8 _ZN34_INTERNAL_d915c95e_4_k_cu_6935a2204cuda3std6ranges3__45__cpo6cbeginE[1];
.global .align 1 .b8 _ZN34_INTERNAL_d915c95e_4_k_cu_6935a2204cuda3std6ranges3__45__cpo4cendE[1];
.global .align 1 .b8 _ZN34_INTERNAL_d915c95e_4_k_cu_6935a2204cuda3std6ranges3__45__cpo7advanceE[1];
.global .align 1 .b8 _ZN34_INTERNAL_d915c95e_4_k_cu_6935a2204cuda3std6ranges3__45__cpo9iter_swapE[1];
.global .align 1 .b8 _ZN34_INTERNAL_d915c95e_4_k_cu_6935a2204cuda3std6ranges3__45__cpo4nextE[1];
.global .align 1 .b8 _ZN34_INTERNAL_d915c95e_4_k_cu_6935a2204cuda3std6ranges3__45__cpo4prevE[1];
.global .align 1 .b8 _ZN34_INTERNAL_d915c95e_4_k_cu_6935a2204cuda3std6ranges3__45__cpo4dataE[1];
.global .align 1 .b8 _ZN34_INTERNAL_d915c95e_4_k_cu_6935a2204cuda3std6ranges3__45__cpo5cdataE[1];
.global .align 1 .b8 _ZN34_INTERNAL_d915c95e_4_k_cu_6935a2204cuda3std6ranges3__45__cpo4sizeE[1];
.global .align 1 .b8 _ZN34_INTERNAL_d915c95e_4_k_cu_6935a2204cuda3std6ranges3__45__cpo5ssizeE[1];
.global .align 1 .b8 _ZN34_INTERNAL_d915c95e_4_k_cu_6935a2204cuda3std6ranges3__45__cpo8distanceE[1];
.global .align 1 .b8 _ZN34_INTERNAL_d915c95e_4_k_cu_6935a2206thrust24THRUST_300001_SM_1000_NS8cuda_cub3parE[1];
.global .align 1 .b8 _ZN34_INTERNAL_d915c95e_4_k_cu_6935a2206thrust24THRUST_300001_SM_1000_NS8cuda_cub10par_nosyncE[1];
.global .align 1 .b8 _ZN34_INTERNAL_d915c95e_4_k_cu_6935a2206thrust24THRUST_300001_SM_1000_NS6system6detail10sequential3seqE[1];
.global .align 1 .b8 _ZN34_INTERNAL_d915c95e_4_k_cu_6935a2206thrust24THRUST_300001_SM_1000_NS12placeholders2_1E[1];
.global .align 1 .b8 _ZN34_INTERNAL_d915c95e_4_k_cu_6935a2206thrust24THRUST_300001_SM_1000_NS12placeholders2_2E[1];
.global .align 1 .b8 _ZN34_INTERNAL_d915c95e_4_k_cu_6935a2206thrust24THRUST_300001_SM_1000_NS12placeholders2_3E[1];
.global .align 1 .b8 _ZN34_INTERNAL_d915c95e_4_k_cu_6935a2206thrust24THRUST_300001_SM_1000_NS12placeholders2_4E[1];
.global .align 1 .b8 _ZN34_INTERNAL_d915c95e_4_k_cu_6935a2206thrust24THRUST_300001_SM_1000_NS12placeholders2_5E[1];
.global .align 1 .b8 _ZN34_INTERNAL_d915c95e_4_k_cu_6935a2206thrust24THRUST_300001_SM_1000_NS12placeholders2_6E[1];
.global .align 1 .b8 _ZN34_INTERNAL_d915c95e_4_k_cu_6935a2206thrust24THRUST_300001_SM_1000_NS12placeholders2_7E[1];
.global .align 1 .b8 _ZN34_INTERNAL_d915c95e_4_k_cu_6935a2206thrust24THRUST_300001_SM_1000_NS12placeholders2_8E[1];
.global .align 1 .b8 _ZN34_INTERNAL_d915c95e_4_k_cu_6935a2206thrust24THRUST_300001_SM_1000_NS12placeholders2_9E[1];
.global .align 1 .b8 _ZN34_INTERNAL_d915c95e_4_k_cu_6935a2206thrust24THRUST_300001_SM_1000_NS12placeholders3_10E[1];
.global .align 1 .b8 _ZN34_INTERNAL_d915c95e_4_k_cu_6935a2206thrust24THRUST_300001_SM_1000_NS3seqE[1];

.visible .entry _ZN3cub18CUB_300001_SM_10006detail11EmptyKernelIvEEvv()
{


	ret;

}
	// .globl	_ZN3cub18CUB_300001_SM_10006detail9transform16transform_kernelINS2_10policy_hubILb1EN4cuda3std3__45tupleIJN6thrust24THRUST_300001_SM_1000_NS10device_ptrIfEEEEEE10policy1000EiN6cuBERT11exp_functorESC_JPfEEEvT0_iT1_T2_DpNS2_10kernel_argIT3_EE
.visible .entry _ZN3cub18CUB_300001_SM_10006detail9transform16transform_kernelINS2_10policy_hubILb1EN4cuda3std3__45tupleIJN6thrust24THRUST_300001_SM_1000_NS10device_ptrIfEEEEEE10policy1000EiN6cuBERT11exp_functorESC_JPfEEEvT0_iT1_T2_DpNS2_10kernel_argIT3_EE(
	.param .u32 _ZN3cub18CUB_300001_SM_10006detail9transform16transform_kernelINS2_10policy_hubILb1EN4cuda3std3__45tupleIJN6thrust24THRUST_300001_SM_1000_NS10device_ptrIfEEEEEE10policy1000EiN6cuBERT11exp_functorESC_JPfEEEvT0_iT1_T2_DpNS2_10kernel_argIT3_EE_param_0,
	.param .u32 _ZN3cub18CUB_300001_SM_10006detail9transform16transform_kernelINS2_10policy_hubILb1EN4cuda3std3__45tupleIJN6thrust24THRUST_300001_SM_1000_NS10device_ptrIfEEEEEE10policy1000EiN6cuBERT11exp_functorESC_JPfEEEvT0_iT1_T2_DpNS2_10kernel_argIT3_EE_param_1,
	.param .align 1 .b8 _ZN3cub18CUB_300001_SM_10006detail9transform16transform_kernelINS2_10policy_hubILb1EN4cuda3std3__45tupleIJN6thrust24THRUST_300001_SM_1000_NS10device_ptrIfEEEEEE10policy1000EiN6cuBERT11exp_functorESC_JPfEEEvT0_iT1_T2_DpNS2_10kernel_argIT3_EE_param_2[1],
	.param .align 8 .b8 _ZN3cub18CUB_300001_SM_10006detail9transform16transform_kernelINS2_10policy_hubILb1EN4cuda3std3__45tupleIJN6thrust24THRUST_300001_SM_1000_NS10device_ptrIfEEEEEE10policy1000EiN6cuBERT11exp_functorESC_JPfEEEvT0_iT1_T2_DpNS2_10kernel_argIT3_EE_param_3[8],
	.param .align 8 .b8 _ZN3cub18CUB_300001_SM_10006detail9transform16transform_kernelINS2_10policy_hubILb1EN4cuda3std3__45tupleIJN6thrust24THRUST_300001_SM_1000_NS10device_ptrIfEEEEEE10policy1000EiN6cuBERT11exp_functorESC_JPfEEEvT0_iT1_T2_DpNS2_10kernel_argIT3_EE_param_4[16]
)
.maxntid 128
{
	.reg .pred 	%p<37>;
	.reg .b32 	%r<84>;
	.reg .b32 	%f<133>;
	.reg .b64 	%rd<65>;

	ld.param.u32 	%r50, [_ZN3cub18CUB_300001_SM_10006detail9transform16transform_kernelINS2_10policy_hubILb1EN4cuda3std3__45tupleIJN6thrust24THRUST_300001_SM_1000_NS10device_ptrIfEEEEEE10policy1000EiN6cuBERT11exp_functorESC_JPfEEEvT0_iT1_T2_DpNS2_10kernel_argIT3_EE_param_0];
	ld.param.u64 	%rd15, [_ZN3cub18CUB_300001_SM_10006detail9transform16transform_kernelINS2_10policy_hubILb1EN4cuda3std3__45tupleIJN6thrust24THRUST_300001_SM_1000_NS10device_ptrIfEEEEEE10policy1000EiN6cuBERT11exp_functorESC_JPfEEEvT0_iT1_T2_DpNS2_10kernel_argIT3_EE_param_4];
	ld.param.u64 	%rd16, [_ZN3cub18CUB_300001_SM_10006detail9transform16transform_kernelINS2_10policy_hubILb1EN4cuda3std3__45tupleIJN6thrust24THRUST_300001_SM_1000_NS10device_ptrIfEEEEEE10policy1000EiN6cuBERT11exp_functorESC_JPfEEEvT0_iT1_T2_DpNS2_10kernel_argIT3_EE_param_3];
	ld.param.u32 	%r49, [_ZN3cub18CUB_300001_SM_10006detail9transform16transform_kernelINS2_10policy_hubILb1EN4cuda3std3__45tupleIJN6thrust24THRUST_300001_SM_1000_NS10device_ptrIfEEEEEE10policy1000EiN6cuBERT11exp_functorESC_JPfEEEvT0_iT1_T2_DpNS2_10kernel_argIT3_EE_param_1];
	cvta.to.global.u64 	%rd1, %rd16;
	cvta.to.global.u64 	%rd2, %rd15;
	shl.b32 	%r1, %r49, 7;
	mov.u32 	%r51, %ctaid.x;
	mul.lo.s32 	%r2, %r1, %r51;
	sub.s32 	%r3, %r50, %r2;
	min.s32 	%r4, %r1, %r3;
	shl.b32 	%r5, %r4, 2;
	mov.u32 	%r6, %tid.x;
	shl.b32 	%r72, %r6, 7;
	setp.ge.s32 	%p1, %r72, %r5;
	@%p1 bra 	$L__BB1_3;
	mul.wide.u32 	%rd17, %r6, 128;
	add.s64 	%rd18, %rd2, %rd17;
	mul.wide.s32 	%rd19, %r2, 4;
	add.s64 	%rd63, %rd18, %rd19;
$L__BB1_2:
	.pragma "nounroll";
	// begin inline asm
	prefetch.global.L2 [%rd63];
	// end inline asm
	add.s32 	%r72, %r72, 16384;
	add.s64 	%rd63, %rd63, 16384;
	setp.lt.s32 	%p2, %r72, %r5;
	@%p2 bra 	$L__BB1_2;
$L__BB1_3:
	mul.wide.s32 	%rd21, %r2, 4;
	add.s64 	%rd6, %rd2, %rd21;
	add.s64 	%rd7, %rd1, %rd21;
	setp.gt.s32 	%p3, %r1, %r3;
	@%p3 bra 	$L__BB1_17;
	setp.lt.s32 	%p4, %r49, 1;
	@%p4 bra 	$L__BB1_58;
	and.b32  	%r10, %r49, 15;
	setp.lt.u32 	%p5, %r49, 16;
	mov.b32 	%r79, 0;
	@%p5 bra 	$L__BB1_8;
	and.b32  	%r79, %r49, 2147483632;
	neg.s32 	%r74, %r79;
	add.s32 	%r73, %r6, 1152;
	mul.wide.u32 	%rd64, %r6, 4;
$L__BB1_7:
	.pragma "nounroll";
	mul.wide.s32 	%rd22, %r73, 4;
	add.s64 	%rd23, %rd22, 1536;
	add.s64 	%rd24, %rd6, %rd64;
	ld.global.f32 	%f1, [%rd24];
	mul.f32 	%f2, %f1, 0f3FB8AA3B;
	ex2.approx.f32 	%f3, %f2;
	add.s64 	%rd25, %rd7, %rd64;
	st.global.f32 	[%rd25], %f3;
	ld.global.f32 	%f4, [%rd24+512];
	mul.f32 	%f5, %f4, 0f3FB8AA3B;
	ex2.approx.f32 	%f6, %f5;
	st.global.f32 	[%rd25+512], %f6;
	ld.global.f32 	%f7, [%rd24+1024];
	mul.f32 	%f8, %f7, 0f3FB8AA3B;
	ex2.approx.f32 	%f9, %f8;
	st.global.f32 	[%rd25+1024], %f9;
	ld.global.f32 	%f10, [%rd24+1536];
	mul.f32 	%f11, %f10, 0f3FB8AA3B;
	ex2.approx.f32 	%f12, %f11;
	st.global.f32 	[%rd25+1536], %f12;
	ld.global.f32 	%f13, [%rd24+2048];
	mul.f32 	%f14, %f13, 0f3FB8AA3B;
	ex2.approx.f32 	%f15, %f14;
	st.global.f32 	[%rd25+2048], %f15;
	ld.global.f32 	%f16, [%rd24+2560];
	mul.f32 	%f17, %f16, 0f3FB8AA3B;
	ex2.approx.f32 	%f18, %f17;
	st.global.f32 	[%rd25+2560], %f18;
	ld.global.f32 	%f19, [%rd24+3072];
	mul.f32 	%f20, %f19, 0f3FB8AA3B;
	ex2.approx.f32 	%f21, %f20;
	st.global.f32 	[%rd25+3072], %f21;
	ld.global.f32 	%f22, [%rd24+3584];
	mul.f32 	%f23, %f22, 0f3FB8AA3B;
	ex2.approx.f32 	%f24, %f23;
	st.global.f32 	[%rd25+3584], %f24;
	ld.global.f32 	%f25, [%rd24+4096];
	mul.f32 	%f26, %f25, 0f3FB8AA3B;
	ex2.approx.f32 	%f27, %f26;
	st.global.f32 	[%rd25+4096], %f27;
	add.s64 	%rd26, %rd6, %rd23;
	ld.global.f32 	%f28, [%rd26+-1536];
	mul.f32 	%f29, %f28, 0f3FB8AA3B;
	ex2.approx.f32 	%f30, %f29;
	add.s64 	%rd27, %rd7, %rd23;
	st.global.f32 	[%rd27+-1536], %f30;
	ld.global.f32 	%f31, [%rd26+-1024];
	mul.f32 	%f32, %f31, 0f3FB8AA3B;
	ex2.approx.f32 	%f33, %f32;
	st.global.f32 	[%rd27+-1024], %f33;
	ld.global.f32 	%f34, [%rd26+-512];
	mul.f32 	%f35, %f34, 0f3FB8AA3B;
	ex2.approx.f32 	%f36, %f35;
	st.global.f32 	[%rd27+-512], %f36;
	ld.global.f32 	%f37, [%rd26];
	mul.f32 	%f38, %f37, 0f3FB8AA3B;
	ex2.approx.f32 	%f39, %f38;
	st.global.f32 	[%rd27], %f39;
	ld.global.f32 	%f40, [%rd26+512];
	mul.f32 	%f41, %f40, 0f3FB8AA3B;
	ex2.approx.f32 	%f42, %f41;
	st.global.f32 	[%rd27+512], %f42;
	ld.global.f32 	%f43, [%rd26+1024];
	mul.f32 	%f44, %f43, 0f3FB8AA3B;
	ex2.approx.f32 	%f45, %f44;
	st.global.f32 	[%rd27+1024], %f45;
	ld.global.f32 	%f46, [%rd26+1536];
	mul.f32 	%f47, %f46, 0f3FB8AA3B;
	ex2.approx.f32 	%f48, %f47;
	st.global.f32 	[%rd27+1536], %f48;
	add.s32 	%r74, %r74, 16;
	add.s32 	%r73, %r73, 2048;
	add.s64 	%rd64, %rd64, 8192;
	setp.eq.s32 	%p6, %r74, 0;
	@%p6 bra 	$L__BB1_8;
	bra.uni 	$L__BB1_7;
$L__BB1_8:
	setp.eq.s32 	%p7, %r10, 0;
	@%p7 bra 	$L__BB1_58;
	and.b32  	%r37, %r49, 7;
	setp.lt.u32 	%p8, %r10, 8;
	@%p8 bra 	$L__BB1_11;
	shl.b32 	%r53, %r79, 7;
	add.s32 	%r54, %r53, %r6;
	mul.wide.s32 	%rd28, %r54, 4;
	add.s64 	%rd29, %rd6, %rd28;
	ld.global.f32 	%f49, [%rd29];
	mul.f32 	%f50, %f49, 0f3FB8AA3B;
	ex2.approx.f32 	%f51, %f50;
	add.s64 	%rd30, %rd7, %rd28;
	st.global.f32 	[%rd30], %f51;
	ld.global.f32 	%f52, [%rd29+512];
	mul.f32 	%f53, %f52, 0f3FB8AA3B;
	ex2.approx.f32 	%f54, %f53;
	st.global.f32 	[%rd30+512], %f54;
	ld.global.f32 	%f55, [%rd29+1024];
	mul.f32 	%f56, %f55, 0f3FB8AA3B;
	ex2.approx.f32 	%f57, %f56;
	st.global.f32 	[%rd30+1024], %f57;
	ld.global.f32 	%f58, [%rd29+1536];
	mul.f32 	%f59, %f58, 0f3FB8AA3B;
	ex2.approx.f32 	%f60, %f59;
	st.global.f32 	[%rd30+1536], %f60;
	ld.global.f32 	%f61, [%rd29+2048];
	mul.f32 	%f62, %f61, 0f3FB8AA3B;
	ex2.approx.f32 	%f63, %f62;
	st.global.f32 	[%rd30+2048], %f63;
	ld.global.f32 	%f64, [%rd29+2560];
	mul.f32 	%f65, %f64, 0f3FB8AA3B;
	ex2.approx.f32 	%f66, %f65;
	st.global.f32 	[%rd30+2560], %f66;
	ld.global.f32 	%f67, [%rd29+3072];
	mul.f32 	%f68, %f67, 0f3FB8AA3B;
	ex2.approx.f32 	%f69, %f68;
	st.global.f32 	[%rd30+3072], %f69;
	ld.global.f32 	%f70, [%rd29+3584];
	mul.f32 	%f71, %f70, 0f3FB8AA3B;
	ex2.approx.f32 	%f72, %f71;
	st.global.f32 	[%rd30+3584], %f72;
	add.s32 	%r79, %r79, 8;
$L__BB1_11:
	setp.eq.s32 	%p9, %r37, 0;
	@%p9 bra 	$L__BB1_58;
	and.b32  	%r40, %r49, 3;
	setp.lt.u32 	%p10, %r37, 4;
	@%p10 bra 	$L__BB1_14;
	shl.b32 	%r55, %r79, 7;
	add.s32 	%r56, %r55, %r6;
	mul.wide.s32 	%rd31, %r56, 4;
	add.s64 	%rd32, %rd6, %rd31;
	ld.global.f32 	%f73, [%rd32];
	mul.f32 	%f74, %f73, 0f3FB8AA3B;
	ex2.approx.f32 	%f75, %f74;
	add.s64 	%rd33, %rd7, %rd31;
	st.global.f32 	[%rd33], %f75;
	ld.global.f32 	%f76, [%rd32+512];
	mul.f32 	%f77, %f76, 0f3FB8AA3B;
	ex2.approx.f32 	%f78, %f77;
	st.global.f32 	[%rd33+512], %f78;
	ld.global.f32 	%f79, [%rd32+1024];
	mul.f32 	%f80, %f79, 0f3FB8AA3B;
	ex2.approx.f32 	%f81, %f80;
	st.global.f32 	[%rd33+1024], %f81;
	ld.global.f32 	%f82, [%rd32+1536];
	mul.f32 	%f83, %f82, 0f3FB8AA3B;
	ex2.approx.f32 	%f84, %f83;
	st.global.f32 	[%rd33+1536], %f84;
	add.s32 	%r79, %r79, 4;
$L__BB1_14:
	setp.eq.s32 	%p11, %r40, 0;
	@%p11 bra 	$L__BB1_58;
	shl.b32 	%r57, %r79, 7;
	add.s32 	%r83, %r6, %r57;
	neg.s32 	%r82, %r40;
$L__BB1_16:
	.pragma "nounroll";
	mul.wide.s32 	%rd35, %r83, 4;
	add.s64 	%rd36, %rd7, %rd35;
	add.s64 	%rd37, %rd6, %rd35;
	ld.global.f32 	%f85, [%rd37];
	mul.f32 	%f86, %f85, 0f3FB8AA3B;
	ex2.approx.f32 	%f87, %f86;
	st.global.f32 	[%rd36], %f87;
	add.s32 	%r83, %r83, 128;
	add.s32 	%r82, %r82, 1;
	setp.ne.s32 	%p12, %r82, 0;
	@%p12 bra 	$L__BB1_16;
	bra.uni 	$L__BB1_58;
$L__BB1_17:
	setp.lt.s32 	%p13, %r49, 1;
	@%p13 bra 	$L__BB1_58;
	and.b32  	%r14, %r49, 7;
	setp.lt.u32 	%p14, %r49, 8;
	mov.b32 	%r76, 0;
	@%p14 bra 	$L__BB1_37;
	and.b32  	%r76, %r49, 2147483640;
	mov.b32 	%r75, 0;
$L__BB1_20:
	.pragma "nounroll";
	shl.b32 	%r60, %r75, 7;
	add.s32 	%r21, %r60, %r6;
	setp.ge.s32 	%p15, %r21, %r4;
	@%p15 bra 	$L__BB1_22;
	mul.wide.u32 	%rd38, %r21, 4;
	add.s64 	%rd39, %rd6, %rd38;
	ld.global.f32 	%f88, [%rd39];
	mul.f32 	%f89, %f88, 0f3FB8AA3B;
	ex2.approx.f32 	%f90, %f89;
	add.s64 	%rd40, %rd7, %rd38;
	st.global.f32 	[%rd40], %f90;
$L__BB1_22:
	add.s32 	%r61, %r21, 128;
	setp.ge.s32 	%p16, %r61, %r4;
	mul.wide.s32 	%rd41, %r61, 4;
	add.s64 	%rd11, %rd6, %rd41;
	add.s64 	%rd12, %rd7, %rd41;
	@%p16 bra 	$L__BB1_24;
	ld.global.f32 	%f91, [%rd11];
	mul.f32 	%f92, %f91, 0f3FB8AA3B;
	ex2.approx.f32 	%f93, %f92;
	st.global.f32 	[%rd12], %f93;
$L__BB1_24:
	add.s32 	%r62, %r21, 256;
	setp.ge.s32 	%p17, %r62, %r4;
	@%p17 bra 	$L__BB1_26;
	ld.global.f32 	%f94, [%rd11+512];
	mul.f32 	%f95, %f94, 0f3FB8AA3B;
	ex2.approx.f32 	%f96, %f95;
	st.global.f32 	[%rd12+512], %f96;
$L__BB1_26:
	add.s32 	%r63, %r21, 384;
	setp.ge.s32 	%p18, %r63, %r4;
	@%p18 bra 	$L__BB1_28;
	ld.global.f32 	%f97, [%rd11+1024];
	mul.f32 	%f98, %f97, 0f3FB8AA3B;
	ex2.approx.f32 	%f99, %f98;
	st.global.f32 	[%rd12+1024], %f99;
$L__BB1_28:
	add.s32 	%r64, %r21, 512;
	setp.ge.s32 	%p19, %r64, %r4;
	@%p19 bra 	$L__BB1_30;
	ld.global.f32 	%f100, [%rd11+1536];
	mul.f32 	%f101, %f100, 0f3FB8AA3B;
	ex2.approx.f32 	%f102, %f101;
	st.global.f32 	[%rd12+1536], %f102;
$L__BB1_30:
	add.s32 	%r65, %r21, 640;
	setp.ge.s32 	%p20, %r65, %r4;
	@%p20 bra 	$L__BB1_32;
	ld.global.f32 	%f103, [%rd11+2048];
	mul.f32 	%f104, %f103, 0f3FB8AA3B;
	ex2.approx.f32 	%f105, %f104;
	st.global.f32 	[%rd12+2048], %f105;
$L__BB1_32:
	add.s32 	%r66, %r21, 768;
	setp.ge.s32 	%p21, %r66, %r4;
	@%p21 bra 	$L__BB1_34;
	ld.global.f32 	%f106, [%rd11+2560];
	mul.f32 	%f107, %f106, 0f3FB8AA3B;
	ex2.approx.f32 	%f108, %f107;
	st.global.f32 	[%rd12+2560], %f108;
$L__BB1_34:
	add.s32 	%r67, %r21, 896;
	setp.ge.s32 	%p22, %r67, %r4;
	@%p22 bra 	$L__BB1_36;
	ld.global.f32 	%f109, [%rd11+3072];
	mul.f32 	%f110, %f109, 0f3FB8AA3B;
	ex2.approx.f32 	%f111, %f110;
	st.global.f32 	[%rd12+3072], %f111;
$L__BB1_36:
	add.s32 	%r75, %r75, 8;
	setp.ne.s32 	%p23, %r75, %r76;
	@%p23 bra 	$L__BB1_20;
$L__BB1_37:
	setp.eq.s32 	%p24, %r14, 0;
	@%p24 bra 	$L__BB1_58;
	and.b32  	%r24, %r49, 3;
	setp.lt.u32 	%p25, %r14, 4;
	@%p25 bra 	$L__BB1_48;
	shl.b32 	%r68, %r76, 7;
	add.s32 	%r25, %r68, %r6;
	setp.ge.s32 	%p26, %r25, %r4;
	@%p26 bra 	$L__BB1_41;
	mul.wide.s32 	%rd42, %r25, 4;
	add.s64 	%rd43, %rd6, %rd42;
	ld.global.f32 	%f112, [%rd43];
	mul.f32 	%f113, %f112, 0f3FB8AA3B;
	ex2.approx.f32 	%f114, %f113;
	add.s64 	%rd44, %rd7, %rd42;
	st.global.f32 	[%rd44], %f114;
$L__BB1_41:
	add.s32 	%r26, %r25, 128;
	setp.ge.s32 	%p27, %r26, %r4;
	@%p27 bra 	$L__BB1_43;
	mul.wide.s32 	%rd45, %r26, 4;
	add.s64 	%rd46, %rd6, %rd45;
	ld.global.f32 	%f115, [%rd46];
	mul.f32 	%f116, %f115, 0f3FB8AA3B;
	ex2.approx.f32 	%f117, %f116;
	add.s64 	%rd47, %rd7, %rd45;
	st.global.f32 	[%rd47], %f117;
$L__BB1_43:
	add.s32 	%r27, %r25, 256;
	setp.ge.s32 	%p28, %r27, %r4;
	@%p28 bra 	$L__BB1_45;
	mul.wide.s32 	%rd48, %r27, 4;
	add.s64 	%rd49, %rd6, %rd48;
	ld.global.f32 	%f118, [%rd49];
	mul.f32 	%f119, %f118, 0f3FB8AA3B;
	ex2.approx.f32 	%f120, %f119;
	add.s64 	%rd50, %rd7, %rd48;
	st.global.f32 	[%rd50], %f120;
$L__BB1_45:
	add.s32 	%r28, %r25, 384;
	setp.ge.s32 	%p29, %r28, %r4;
	@%p29 bra 	$L__BB1_47;
	mul.wide.s32 	%rd51, %r28, 4;
	add.s64 	%rd52, %rd6, %rd51;
	ld.global.f32 	%f121, [%rd52];
	mul.f32 	%f122, %f121, 0f3FB8AA3B;
	ex2.approx.f32 	%f123, %f122;
	add.s64 	%rd53, %rd7, %rd51;
	st.global.f32 	[%rd53], %f123;
$L__BB1_47:
	add.s32 	%r76, %r76, 4;
$L__BB1_48:
	setp.eq.s32 	%p30, %r24, 0;
	@%p30 bra 	$L__BB1_58;
	setp.eq.s32 	%p31, %r24, 1;
	@%p31 bra 	$L__BB1_55;
	shl.b32 	%r69, %r76, 7;
	add.s32 	%r31, %r69, %r6;
	setp.ge.s32 	%p32, %r31, %r4;
	@%p32 bra 	$L__BB1_52;
	mul.wide.s32 	%rd54, %r31, 4;
	add.s64 	%rd55, %rd6, %rd54;
	ld.global.f32 	%f124, [%rd55];
	mul.f32 	%f125, %f124, 0f3FB8AA3B;
	ex2.approx.f32 	%f126, %f125;
	add.s64 	%rd56, %rd7, %rd54;
	st.global.f32 	[%rd56], %f126;
$L__BB1_52:
	add.s32 	%r32, %r31, 128;
	setp.ge.s32 	%p33, %r32, %r4;
	@%p33 bra 	$L__BB1_54;
	mul.wide.s32 	%rd57, %r32, 4;
	add.s64 	%rd58, %rd6, %rd57;
	ld.global.f32 	%f127, [%rd58];
	mul.f32 	%f128, %f127, 0f3FB8AA3B;
	ex2.approx.f32 	%f129, %f128;
	add.s64 	%rd59, %rd7, %rd57;
	st.global.f32 	[%rd59], %f129;
$L__BB1_54:
	add.s32 	%r76, %r76, 2;
$L__BB1_55:
	and.b32  	%r70, %r49, 1;
	setp.eq.b32 	%p34, %r70, 1;
	not.pred 	%p35, %p34;
	@%p35 bra 	$L__BB1_58;
	shl.b32 	%r71, %r76, 7;
	add.s32 	%r35, %r71, %r6;
	setp.ge.s32 	%p36, %r35, %r4;
	@%p36 bra 	$L__BB1_58;
	mul.wide.s32 	%rd60, %r35, 4;
	add.s64 	%rd61, %rd6, %rd60;
	ld.global.f32 	%f130, [%rd61];
	mul.f32 	%f131, %f130, 0f3FB8AA3B;
	ex2.approx.f32 	%f132, %f131;
	add.s64 	%rd62, %rd7, %rd60;
	st.global.f32 	[%rd62], %f132;
$L__BB1_58:
	ret;

}
	// .globl	_ZN3cub18CUB_300001_SM_10006detail9transform16transform_kernelINS2_10policy_hubILb1EN4cuda3std3__45tupleIJN6thrust24THRUST_300001_SM_1000_NS10device_ptrIfEEEEEE10policy1000ElN6cuBERT11exp_functorESC_JPfEEEvT0_iT1_T2_DpNS2_10kernel_argIT3_EE
.visible .entry _ZN3cub18CUB_300001_SM_10006detail9transform16transform_kernelINS2_10policy_hubILb1EN4cuda3std3__45tupleIJN6thrust24THRUST_300001_SM_1000_NS10device_ptrIfEEEEEE10policy1000ElN6cuBERT11exp_functorESC_JPfEEEvT0_iT1_T2_DpNS2_10kernel_argIT3_EE(
	.param .u64 _ZN3cub18CUB_300001_SM_10006detail9transform16transform_kernelINS2_10policy_hubILb1EN4cuda3std3__45tupleIJN6thrust24THRUST_300001_SM_1000_NS10device_ptrIfEEEEEE10policy1000ElN6cuBERT11exp_functorESC_JPfEEEvT0_iT1_T2_DpNS2_10kernel_argIT3_EE_param_0,
	.param .u32 _ZN3cub18CUB_300001_SM_10006detail9transform16transform_kernelINS2_10policy_hubILb1EN4cuda3std3__45tupleIJN6thrust24THRUST_300001_SM_1000_NS10device_ptrIfEEEEEE10policy1000ElN6cuBERT11exp_functorESC_JPfEEEvT0_iT1_T2_DpNS2_10kernel_argIT3_EE_param_1,
	.param .align 1 .b8 _ZN3cub18CUB_300001_SM_10006detail9transform16transform_kernelINS2_10policy_hubILb1EN4cuda3std3__45tupleIJN6thrust24THRUST_300001_SM_1000_NS10device_ptrIfEEEEEE10policy1000ElN6cuBERT11exp_functorESC_JPfEEEvT0_iT1_T2_DpNS2_10kernel_argIT3_EE_param_2[1],
	.param .align 8 .b8 _ZN3cub18CUB_300001_SM_10006detail9transform16transform_kernelINS2_10policy_hubILb1EN4cuda3std3__45tupleIJN6thrust24THRUST_300001_SM_1000_NS10device_ptrIfEEEEEE10policy1000ElN6cuBERT11exp_functorESC_JPfEEEvT0_iT1_T2_DpNS2_10kernel_argIT3_EE_param_3[8],
	.param .align 8 .b8 _ZN3cub18CUB_300001_SM_10006detail9transform16transform_kernelINS2_10policy_hubILb1EN4cuda3std3__45tupleIJN6thrust24THRUST_300001_SM_1000_NS10device_ptrIfEEEEEE10policy1000ElN6cuBERT11exp_functorESC_JPfEEEvT0_iT1_T2_DpNS2_10kernel_argIT3_EE_param_4[16]
)
.maxntid 128
{
	.reg .pred 	%p<37>;
	.reg .b32 	%r<81>;
	.reg .b32 	%f<133>;
	.reg .b64 	%rd<71>;

	ld.param.u64 	%rd16, [_ZN3cub18CUB_300001_SM_10006detail9transform16transform_kernelINS2_10policy_hubILb1EN4cuda3std3__45tupleIJN6thrust24THRUST_300001_SM_1000_NS10device_ptrIfEEEEEE10policy1000ElN6cuBERT11exp_functorESC_JPfEEEvT0_iT1_T2_DpNS2_10kernel_argIT3_EE_param_0];
	ld.param.u64 	%rd17, [_ZN3cub18CUB_300001_SM_10006detail9transform16transform_kernelINS2_10policy_hubILb1EN4cuda3std3__45tupleIJN6thrust24THRUST_300001_SM_1000_NS10device_ptrIfEEEEEE10policy1000ElN6cuBERT11exp_functorESC_JPfEEEvT0_iT1_T2_DpNS2_10kernel_argIT3_EE_param_4];
	ld.param.u64 	%rd18, [_ZN3cub18CUB_300001_SM_10006detail9transform16transform_kernelINS2_10policy_hubILb1EN4cuda3std3__45tupleIJN6thrust24THRUST_300001_SM_1000_NS10device_ptrIfEEEEEE10policy1000ElN6cuBERT11exp_functorESC_JPfEEEvT0_iT1_T2_DpNS2_10kernel_argIT3_EE_param_3];
	ld.param.u32 	%r47, [_ZN3cub18CUB_300001_SM_10006detail9transform16transform_kernelINS2_10policy_hubILb1EN4cuda3std3__45tupleIJN6thrust24THRUST_300001_SM_1000_NS10device_ptrIfEEEEEE10policy1000ElN6cuBERT11exp_functorESC_JPfEEEvT0_iT1_T2_DpNS2_10kernel_argIT3_EE_param_1];
	cvta.to.global.u64 	%rd1, %rd18;
	cvta.to.global.u64 	%rd2, %rd17;
	shl.b32 	%r1, %r47, 7;
	mov.u32 	%r48, %ctaid.x;
	cvt.u64.u32 	%rd19, %r48;
	cvt.s64.s32 	%rd20, %r1;
	mul.lo.s64 	%rd3, %rd20, %rd19;
	sub.s64 	%rd21, %rd16, %rd3;
	min.s64 	%rd22, %rd21, %rd20;
	cvt.u32.u64 	%r2, %rd22;
	shl.b32 	%r3, %r2, 2;
	mov.u32 	%r4, %tid.x;
	shl.b32 	%r69, %r4, 7;
	setp.ge.s32 	%p1, %r69, %r3;
	@%p1 bra 	$L__BB2_3;
	shl.b64 	%rd23, %rd3, 2;
	add.s64 	%rd24, %rd2, %rd23;
	mul.wide.u32 	%rd25, %r4, 128;
	add.s64 	%rd69, %rd24, %rd25;
$L__BB2_2:
	.pragma "nounroll";
	// begin inline asm
	prefetch.global.L2 [%rd69];
	// end inline asm
	add.s32 	%r69, %r69, 16384;
	add.s64 	%rd69, %rd69, 16384;
	setp.lt.s32 	%p2, %r69, %r3;
	@%p2 bra 	$L__BB2_2;
$L__BB2_3:
	shl.b64 	%rd27, %rd3, 2;
	add.s64 	%rd7, %rd2, %rd27;
	add.s64 	%rd8, %rd1, %rd27;
	setp.eq.s32 	%p3, %r1, %r2;
	@%p3 bra 	$L__BB2_45;
	setp.lt.s32 	%p4, %r47, 1;
	@%p4 bra 	$L__BB2_58;
	and.b32  	%r8, %r47, 7;
	setp.lt.u32 	%p5, %r47, 8;
	mov.b32 	%r78, 0;
	@%p5 bra 	$L__BB2_24;
	and.b32  	%r78, %r47, 2147483640;
	mov.b32 	%r72, 0;
$L__BB2_7:
	.pragma "nounroll";
	shl.b32 	%r51, %r72, 7;
	add.s32 	%r19, %r51, %r4;
	setp.ge.s32 	%p6, %r19, %r2;
	@%p6 bra 	$L__BB2_9;
	mul.wide.u32 	%rd28, %r19, 4;
	add.s64 	%rd29, %rd7, %rd28;
	ld.global.f32 	%f1, [%rd29];
	mul.f32 	%f2, %f1, 0f3FB8AA3B;
	ex2.approx.f32 	%f3, %f2;
	add.s64 	%rd30, %rd8, %rd28;
	st.global.f32 	[%rd30], %f3;
$L__BB2_9:
	add.s32 	%r52, %r19, 128;
	setp.ge.s32 	%p7, %r52, %r2;
	mul.wide.s32 	%rd31, %r52, 4;
	add.s64 	%rd12, %rd7, %rd31;
	add.s64 	%rd13, %rd8, %rd31;
	@%p7 bra 	$L__BB2_11;
	ld.global.f32 	%f4, [%rd12];
	mul.f32 	%f5, %f4, 0f3FB8AA3B;
	ex2.approx.f32 	%f6, %f5;
	st.global.f32 	[%rd13], %f6;
$L__BB2_11:
	add.s32 	%r53, %r19, 256;
	setp.ge.s32 	%p8, %r53, %r2;
	@%p8 bra 	$L__BB2_13;
	ld.global.f32 	%f7, [%rd12+512];
	mul.f32 	%f8, %f7, 0f3FB8AA3B;
	ex2.approx.f32 	%f9, %f8;
	st.global.f32 	[%rd13+512], %f9;
$L__BB2_13:
	add.s32 	%r54, %r19, 384;
	setp.ge.s32 	%p9, %r54, %r2;
	@%p9 bra 	$L__BB2_15;
	ld.global.f32 	%f10, [%rd12+1024];
	mul.f32 	%f11, %f10, 0f3FB8AA3B;
	ex2.approx.f32 	%f12, %f11;
	st.global.f32 	[%rd13+1024], %f12;
$L__BB2_15:
	add.s32 	%r55, %r19, 512;
	setp.ge.s32 	%p10, %r55, %r2;
	@%p10 bra 	$L__BB2_17;
	ld.global.f32 	%f13, [%rd12+1536];
	mul.f32 	%f14, %f13, 0f3FB8AA3B;
	ex2.approx.f32 	%f15, %f14;
	st.global.f32 	[%rd13+1536], %f15;
$L__BB2_17:
	add.s32 	%r56, %r19, 640;
	setp.ge.s32 	%p11, %r56, %r2;
	@%p11 bra 	$L__BB2_19;
	ld.global.f32 	%f16, [%rd12+2048];
	mul.f32 	%f17, %f16, 0f3FB8AA3B;
	ex2.approx.f32 	%f18, %f17;
	st.global.f32 	[%rd13+2048], %f18;
$L__BB2_19:
	add.s32 	%r57, %r19, 768;
	setp.ge.s32 	%p12, %r57, %r2;
	@%p12 bra 	$L__BB2_21;
	ld.global.f32 	%f19, [%rd12+2560];
	mul.f32 	%f20, %f19, 0f3FB8AA3B;
	ex2.approx.f32 	%f21, %f20;
	st.global.f32 	[%rd13+2560], %f21;
$L__BB2_21:
	add.s32 	%r58, %r19, 896;
	setp.ge.s32 	%p13, %r58, %r2;
	@%p13 bra 	$L__BB2_23;
	ld.global.f32 	%f22, [%rd12+3072];
	mul.f32 	%f23, %f22, 0f3FB8AA3B;
	ex2.approx.f32 	%f24, %f23;
	st.global.f32 	[%rd13+3072], %f24;
$L__BB2_23:
	add.s32 	%r72, %r72, 8;
	setp.eq.s32 	%p14, %r72, %r78;
	@%p14 bra 	$L__BB2_24;
	bra.uni 	$L__BB2_7;
$L__BB2_24:
	setp.eq.s32 	%p15, %r8, 0;
	@%p15 bra 	$L__BB2_58;
	and.b32  	%r35, %r47, 3;
	setp.lt.u32 	%p16, %r8, 4;
	@%p16 bra 	$L__BB2_35;
	shl.b32 	%r59, %r78, 7;
	add.s32 	%r36, %r59, %r4;
	setp.ge.s32 	%p17, %r36, %r2;
	@%p17 bra 	$L__BB2_28;
	mul.wide.s32 	%rd32, %r36, 4;
	add.s64 	%rd33, %rd7, %rd32;
	ld.global.f32 	%f25, [%rd33];
	mul.f32 	%f26, %f25, 0f3FB8AA3B;
	ex2.approx.f32 	%f27, %f26;
	add.s64 	%rd34, %rd8, %rd32;
	st.global.f32 	[%rd34], %f27;
$L__BB2_28:
	add.s32 	%r37, %r36, 128;
	setp.ge.s32 	%p18, %r37, %r2;
	@%p18 bra 	$L__BB2_30;
	mul.wide.s32 	%rd35, %r37, 4;
	add.s64 	%rd36, %rd7, %rd35;
	ld.global.f32 	%f28, [%rd36];
	mul.f32 	%f29, %f28, 0f3FB8AA3B;
	ex2.approx.f32 	%f30, %f29;
	add.s64 	%rd37, %rd8, %rd35;
	st.global.f32 	[%rd37], %f30;
$L__BB2_30:
	add.s32 	%r38, %r36, 256;
	setp.ge.s32 	%p19, %r38, %r2;
	@%p19 bra 	$L__BB2_32;
	mul.wide.s32 	%rd38, %r38, 4;
	add.s64 	%rd39, %rd7, %rd38;
	ld.global.f32 	%f31, [%rd39];
	mul.f32 	%f32, %f31, 0f3FB8AA3B;
	ex2.approx.f32 	%f33, %f32;
	add.s64 	%rd40, %rd8, %rd38;
	st.global.f32 	[%rd40], %f33;
$L__BB2_32:
	add.s32 	%r39, %r36, 384;
	setp.ge.s32 	%p20, %r39, %r2;
	@%p20 bra 	$L__BB2_34;
	mul.wide.s32 	%rd41, %r39, 4;
	add.s64 	%rd42, %rd7, %rd41;
	ld.global.f32 	%f34, [%rd42];
	mul.f32 	%f35, %f34, 0f3FB8AA3B;
	ex2.approx.f32 	%f36, %f35;
	add.s64 	%rd43, %rd8, %rd41;
	st.global.f32 	[%rd43], %f36;
$L__BB2_34:
	add.s32 	%r78, %r78, 4;
$L__BB2_35:
	setp.eq.s32 	%p21, %r35, 0;
	@%p21 bra 	$L__BB2_58;
	setp.eq.s32 	%p22, %r35, 1;
	@%p22 bra 	$L__BB2_42;
	shl.b32 	%r60, %r78, 7;
	add.s32 	%r42, %r60, %r4;
	setp.ge.s32 	%p23, %r42, %r2;
	@%p23 bra 	$L__BB2_39;
	mul.wide.s32 	%rd44, %r42, 4;
	add.s64 	%rd45, %rd7, %rd44;
	ld.global.f32 	%f37, [%rd45];
	mul.f32 	%f38, %f37, 0f3FB8AA3B;
	ex2.approx.f32 	%f39, %f38;
	add.s64 	%rd46, %rd8, %rd44;
	st.global.f32 	[%rd46], %f39;
$L__BB2_39:
	add.s32 	%r43, %r42, 128;
	setp.ge.s32 	%p24, %r43, %r2;
	@%p24 bra 	$L__BB2_41;
	mul.wide.s32 	%rd47, %r43, 4;
	add.s64 	%rd48, %rd7, %rd47;
	ld.global.f32 	%f40, [%rd48];
	mul.f32 	%f41, %f40, 0f3FB8AA3B;
	ex2.approx.f32 	%f42, %f41;
	add.s64 	%rd49, %rd8, %rd47;
	st.global.f32 	[%rd49], %f42;
$L__BB2_41:
	add.s32 	%r78, %r78, 2;
$L__BB2_42:
	and.b32  	%r61, %r47, 1;
	setp.eq.b32 	%p25, %r61, 1;
	not.pred 	%p26, %p25;
	@%p26 bra 	$L__BB2_58;
	shl.b32 	%r62, %r78, 7;
	add.s32 	%r46, %r62, %r4;
	setp.ge.s32 	%p27, %r46, %r2;
	@%p27 bra 	$L__BB2_58;
	mul.wide.s32 	%rd50, %r46, 4;
	add.s64 	%rd51, %rd7, %rd50;
	ld.global.f32 	%f43, [%rd51];
	mul.f32 	%f44, %f43, 0f3FB8AA3B;
	ex2.approx.f32 	%f45, %f44;
	add.s64 	%rd52, %rd8, %rd50;
	st.global.f32 	[%rd52], %f45;
	bra.uni 	$L__BB2_58;
$L__BB2_45:
	setp.lt.s32 	%p28, %r47, 1;
	@%p28 bra 	$L__BB2_58;
	and.b32  	%r10, %r47, 15;
	setp.lt.u32 	%p29, %r47, 16;
	mov.b32 	%r74, 0;
	@%p29 bra 	$L__BB2_49;
	and.b32  	%r74, %r47, 2147483632;
	neg.s32 	%r71, %r74;
	add.s32 	%r70, %r4, 1152;
	mul.wide.u32 	%rd70, %r4, 4;
$L__BB2_48:
	.pragma "nounroll";
	mul.wide.s32 	%rd53, %r70, 4;
	add.s64 	%rd54, %rd53, 1536;
	add.s64 	%rd55, %rd7, %rd70;
	ld.global.f32 	%f46, [%rd55];
	mul.f32 	%f47, %f46, 0f3FB8AA3B;
	ex2.approx.f32 	%f48, %f47;
	add.s64 	%rd56, %rd8, %rd70;
	st.global.f32 	[%rd56], %f48;
	ld.global.f32 	%f49, [%rd55+512];
	mul.f32 	%f50, %f49, 0f3FB8AA3B;
	ex2.approx.f32 	%f51, %f50;
	st.global.f32 	[%rd56+512], %f51;
	ld.global.f32 	%f52, [%rd55+1024];
	mul.f32 	%f53, %f52, 0f3FB8AA3B;
	ex2.approx.f32 	%f54, %f53;
	st.global.f32 	[%rd56+1024], %f54;
	ld.global.f32 	%f55, [%rd55+1536];
	mul.f32 	%f56, %f55, 0f3FB8AA3B;
	ex2.approx.f32 	%f57, %f56;
	st.global.f32 	[%rd56+1536], %f57;
	ld.global.f32 	%f58, [%rd55+2048];
	mul.f32 	%f59, %f58, 0f3FB8AA3B;
	ex2.approx.f32 	%f60, %f59;
	st.global.f32 	[%rd56+2048], %f60;
	ld.global.f32 	%f61, [%rd55+2560];
	mul.f32 	%f62, %f61, 0f3FB8AA3B;
	ex2.approx.f32 	%f63, %f62;
	st.global.f32 	[%rd56+2560], %f63;
	ld.global.f32 	%f64, [%rd55+3072];
	mul.f32 	%f65, %f64, 0f3FB8AA3B;
	ex2.approx.f32 	%f66, %f65;
	st.global.f32 	[%rd56+3072], %f66;
	ld.global.f32 	%f67, [%rd55+3584];
	mul.f32 	%f68, %f67, 0f3FB8AA3B;
	ex2.approx.f32 	%f69, %f68;
	st.global.f32 	[%rd56+3584], %f69;
	ld.global.f32 	%f70, [%rd55+4096];
	mul.f32 	%f71, %f70, 0f3FB8AA3B;
	ex2.approx.f32 	%f72, %f71;
	st.global.f32 	[%rd56+4096], %f72;
	add.s64 	%rd57, %rd7, %rd54;
	ld.global.f32 	%f73, [%rd57+-1536];
	mul.f32 	%f74, %f73, 0f3FB8AA3B;
	ex2.approx.f32 	%f75, %f74;
	add.s64 	%rd58, %rd8, %rd54;
	st.global.f32 	[%rd58+-1536], %f75;
	ld.global.f32 	%f76, [%rd57+-1024];
	mul.f32 	%f77, %f76, 0f3FB8AA3B;
	ex2.approx.f32 	%f78, %f77;
	st.global.f32 	[%rd58+-1024], %f78;
	ld.global.f32 	%f79, [%rd57+-512];
	mul.f32 	%f80, %f79, 0f3FB8AA3B;
	ex2.approx.f32 	%f81, %f80;
	st.global.f32 	[%rd58+-512], %f81;
	ld.global.f32 	%f82, [%rd57];
	mul.f32 	%f83, %f82, 0f3FB8AA3B;
	ex2.approx.f32 	%f84, %f83;
	st.global.f32 	[%rd58], %f84;
	ld.global.f32 	%f85, [%rd57+512];
	mul.f32 	%f86, %f85, 0f3FB8AA3B;
	ex2.approx.f32 	%f87, %f86;
	st.global.f32 	[%rd58+512], %f87;
	ld.global.f32 	%f88, [%rd57+1024];
	mul.f32 	%f89, %f88, 0f3FB8AA3B;
	ex2.approx.f32 	%f90, %f89;
	st.global.f32 	[%rd58+1024], %f90;
	ld.global.f32 	%f91, [%rd57+1536];
	mul.f32 	%f92, %f91, 0f3FB8AA3B;
	ex2.approx.f32 	%f93, %f92;
	st.global.f32 	[%rd58+1536], %f93;
	add.s32 	%r71, %r71, 16;
	add.s32 	%r70, %r70, 2048;
	add.s64 	%rd70, %rd70, 8192;
	setp.eq.s32 	%p30, %r71, 0;
	@%p30 bra 	$L__BB2_49;
	bra.uni 	$L__BB2_48;
$L__BB2_49:
	setp.eq.s32 	%p31, %r10, 0;
	@%p31 bra 	$L__BB2_58;
	and.b32  	%r22, %r47, 7;
	setp.lt.u32 	%p32, %r10, 8;
	@%p32 bra 	$L__BB2_52;
	shl.b32 	%r64, %r74, 7;
	add.s32 	%r65, %r64, %r4;
	mul.wide.s32 	%rd59, %r65, 4;
	add.s64 	%rd60, %rd7, %rd59;
	ld.global.f32 	%f94, [%rd60];
	mul.f32 	%f95, %f94, 0f3FB8AA3B;
	ex2.approx.f32 	%f96, %f95;
	add.s64 	%rd61, %rd8, %rd59;
	st.global.f32 	[%rd61], %f96;
	ld.global.f32 	%f97, [%rd60+512];
	mul.f32 	%f98, %f97, 0f3FB8AA3B;
	ex2.approx.f32 	%f99, %f98;
	st.global.f32 	[%rd61+512], %f99;
	ld.global.f32 	%f100, [%rd60+1024];
	mul.f32 	%f101, %f100, 0f3FB8AA3B;
	ex2.approx.f32 	%f102, %f101;
	st.global.f32 	[%rd61+1024], %f102;
	ld.global.f32 	%f103, [%rd60+1536];
	mul.f32 	%f104, %f103, 0f3FB8AA3B;
	ex2.approx.f32 	%f105, %f104;
	st.global.f32 	[%rd61+1536], %f105;
	ld.global.f32 	%f106, [%rd60+2048];
	mul.f32 	%f107, %f106, 0f3FB8AA3B;
	ex2.approx.f32 	%f108, %f107;
	st.global.f32 	[%rd61+2048], %f108;
	ld.global.f32 	%f109, [%rd60+2560];
	mul.f32 	%f110, %f109, 0f3FB8AA3B;
	ex2.approx.f32 	%f111, %f110;
	st.global.f32 	[%rd61+2560], %f111;
	ld.global.f32 	%f112, [%rd60+3072];
	mul.f32 	%f113, %f112, 0f3FB8AA3B;
	ex2.approx.f32 	%f114, %f113;
	st.global.f32 	[%rd61+3072], %f114;
	ld.global.f32 	%f115, [%rd60+3584];
	mul.f32 	%f116, %f115, 0f3FB8AA3B;
	ex2.approx.f32 	%f117, %f116;
	st.global.f32 	[%rd61+3584], %f117;
	add.s32 	%r74, %r74, 8;
$L__BB2_52:
	setp.eq.s32 	%p33, %r22, 0;
	@%p33 bra 	$L__BB2_58;
	and.b32  	%r25, %r47, 3;
	setp.lt.u32 	%p34, %r22, 4;
	@%p34 bra 	$L__BB2_55;
	shl.b32 	%r66, %r74, 7;
	add.s32 	%r67, %r66, %r4;
	mul.wide.s32 	%rd62, %r67, 4;
	add.s64 	%rd63, %rd7, %rd62;
	ld.global.f32 	%f118, [%rd63];
	mul.f32 	%f119, %f118, 0f3FB8AA3B;
	ex2.approx.f32 	%f120, %f119;
	add.s64 	%rd64, %rd8, %rd62;
	st.global.f32 	[%rd64], %f120;
	ld.global.f32 	%f121, [%rd63+512];
	mul.f32 	%f122, %f121, 0f3FB8AA3B;
	ex2.approx.f32 	%f123, %f122;
	st.global.f32 	[%rd64+512], %f123;
	ld.global.f32 	%f124, [%rd63+1024];
	mul.f32 	%f125, %f124, 0f3FB8AA3B;
	ex2.approx.f32 	%f126, %f125;
	st.global.f32 	[%rd64+1024], %f126;
	ld.global.f32 	%f127, [%rd63+1536];
	mul.f32 	%f128, %f127, 0f3FB8AA3B;
	ex2.approx.f32 	%f129, %f128;
	st.global.f32 	[%rd64+1536], %f129;
	add.s32 	%r74, %r74, 4;
$L__BB2_55:
	setp.eq.s32 	%p35, %r25, 0;
	@%p35 bra 	$L__BB2_58;
	shl.b32 	%r68, %r74, 7;
	add.s32 	%r77, %r4, %r68;
	neg.s32 	%r76, %r25;
$L__BB2_57:
	.pragma "nounroll";
	mul.wide.s32 	%rd66, %r77, 4;
	add.s64 	%rd67, %rd8, %rd66;
	add.s64 	%rd68, %rd7, %rd66;
	ld.global.f32 	%f130, [%rd68];
	mul.f32 	%f131, %f130, 0f3FB8AA3B;
	ex2.approx.f32 	%f132, %f131;
	st.global.f32 	[%rd67], %f132;
	add.s32 	%r77, %r77, 128;
	add.s32 	%r76, %r76, 1;
	setp.eq.s32 	%p36, %r76, 0;
	@%p36 bra 	$L__BB2_58;
	bra.uni 	$L__BB2_57;
$L__BB2_58:
	ret;

}
	// .globl	_ZN6cuBERT14kernel_sum_cubEPKfiiPf
.visible .entry _ZN6cuBERT14kernel_sum_cubEPKfiiPf(
	.param .u64 .ptr .align 1 _ZN6cuBERT14kernel_sum_cubEPKfiiPf_param_0,
	.param .u32 _ZN6cuBERT14kernel_sum_cubEPKfiiPf_param_1,
	.param .u32 _ZN6cuBERT14kernel_sum_cubEPKfiiPf_param_2,
	.param .u64 .ptr .align 1 _ZN6cuBERT14kernel_sum_cubEPKfiiPf_param_3
)
{
	.reg .pred 	%p<7>;
	.reg .b32 	%r<35>;
	.reg .b32 	%f<31>;
	.reg .b64 	%rd<11>;
	// demoted variable
	.shared .align 4 .b8 _ZZN6cuBERT14kernel_sum_cubEPKfiiPfE9s_storage[24];
	ld.param.u64 	%rd3, [_ZN6cuBERT14kernel_sum_cubEPKfiiPf_param_0];
	ld.param.u32 	%r10, [_ZN6cuBERT14kernel_sum_cubEPKfiiPf_param_1];
	ld.param.u32 	%r11, [_ZN6cuBERT14kernel_sum_cubEPKfiiPf_param_2];
	ld.param.u64 	%rd4, [_ZN6cuBERT14kernel_sum_cubEPKfiiPf_param_3];
	mov.u32 	%r33, %ctaid.x;
	setp.ge.s32 	%p1, %r33, %r10;
	@%p1 bra 	$L__BB3_10;
	mov.u32 	%r2, %tid.x;
	mov.u32 	%r3, %ntid.x;
	shr.u32 	%r12, %r2, 3;
	and.b32  	%r13, %r12, 124;
	mov.u32 	%r14, _ZZN6cuBERT14kernel_sum_cubEPKfiiPfE9s_storage;
	add.s32 	%r15, %r14, %r13;
	add.s32 	%r4, %r15, 4;
	mov.u32 	%r5, %nctaid.x;
	cvta.to.global.u64 	%rd1, %rd4;
$L__BB3_2:
	setp.ge.s32 	%p2, %r2, %r11;
	mov.f32 	%f30, 0f00000000;
	@%p2 bra 	$L__BB3_5;
	mul.lo.s32 	%r16, %r33, %r11;
	cvt.s64.s32 	%rd2, %r16;
	mov.f32 	%f30, 0f00000000;
	mov.u32 	%r34, %r2;
$L__BB3_4:
	cvt.s64.s32 	%rd6, %r34;
	add.s64 	%rd7, %rd6, %rd2;
	shl.b64 	%rd8, %rd7, 2;
	add.s64 	%rd5, %rd3, %rd8;
	// begin inline asm
	ld.global.nc.f32 %f7, [%rd5];
	// end inline asm
	add.f32 	%f30, %f30, %f7;
	add.s32 	%r34, %r34, %r3;
	setp.lt.s32 	%p3, %r34, %r11;
	@%p3 bra 	$L__BB3_4;
$L__BB3_5:
	// begin inline asm
	mov.u32 %r17, %laneid;
	// end inline asm
	mov.b32 	%r18, 1;
	mov.b32 	%r31, 31;
	mov.b32 	%r32, -1;
	// begin inline asm
	{  .reg .f32 r0;  .reg .pred p;  shfl.sync.down.b32 r0|p, %f30, %r18, %r31, %r32;  @p add.f32 r0, r0, %f30;  mov.f32 %f8, r0;}
	// end inline asm
	mov.b32 	%r21, 2;
	// begin inline asm
	{  .reg .f32 r0;  .reg .pred p;  shfl.sync.down.b32 r0|p, %f8, %r21, %r31, %r32;  @p add.f32 r0, r0, %f8;  mov.f32 %f11, r0;}
	// end inline asm
	mov.b32 	%r24, 4;
	// begin inline asm
	{  .reg .f32 r0;  .reg .pred p;  shfl.sync.down.b32 r0|p, %f11, %r24, %r31, %r32;  @p add.f32 r0, r0, %f11;  mov.f32 %f14, r0;}
	// end inline asm
	mov.b32 	%r27, 8;
	// begin inline asm
	{  .reg .f32 r0;  .reg .pred p;  shfl.sync.down.b32 r0|p, %f14, %r27, %r31, %r32;  @p add.f32 r0, r0, %f14;  mov.f32 %f17, r0;}
	// end inline asm
	mov.b32 	%r30, 16;
	// begin inline asm
	{  .reg .f32 r0;  .reg .pred p;  shfl.sync.down.b32 r0|p, %f17, %r30, %r31, %r32;  @p add.f32 r0, r0, %f17;  mov.f32 %f20, r0;}
	// end inline asm
	setp.ne.s32 	%p4, %r17, 0;
	@%p4 bra 	$L__BB3_7;
	st.shared.f32 	[%r4], %f20;
$L__BB3_7:
	setp.ne.s32 	%p5, %r2, 0;
	bar.sync 	0;
	@%p5 bra 	$L__BB3_9;
	ld.shared.f32 	%f23, [_ZZN6cuBERT14kernel_sum_cubEPKfiiPfE9s_storage+8];
	add.f32 	%f24, %f20, %f23;
	ld.shared.f32 	%f25, [_ZZN6cuBERT14kernel_sum_cubEPKfiiPfE9s_storage+12];
	add.f32 	%f26, %f24, %f25;
	ld.shared.f32 	%f27, [_ZZN6cuBERT14kernel_sum_cubEPKfiiPfE9s_storage+16];
	add.f32 	%f28, %f26, %f27;
	mul.wide.s32 	%rd9, %r33, 4;
	add.s64 	%rd10, %rd1, %rd9;
	st.global.f32 	[%rd10], %f28;
$L__BB3_9:
	bar.sync 	0;
	add.s32 	%r33, %r33, %r5;
	setp.lt.s32 	%p6, %r33, %r10;
	@%p6 bra 	$L__BB3_2;
$L__BB3_10:
	ret;

}
	// .globl	_ZN6cuBERT13kernel_scale_EPfiiS0_
.visible .entry _ZN6cuBERT13kernel_scale_EPfiiS0_(
	.param .u64 .ptr .align 1 _ZN6cuBERT13kernel_scale_EPfiiS0__param_0,
	.param .u32 _ZN6cuBERT13kernel_scale_EPfiiS0__param_1,
	.param .u32 _ZN6cuBERT13kernel_scale_EPfiiS0__param_2,
	.param .u64 .ptr .align 1 _ZN6cuBERT13kernel_scale_EPfiiS0__param_3
)
{
	.reg .pred 	%p<2>;
	.reg .b32 	%r<9>;
	.reg .b32 	%f<4>;
	.reg .b64 	%rd<9>;

	ld.param.u64 	%rd1, [_ZN6cuBERT13kernel_scale_EPfiiS0__param_0];
	ld.param.u32 	%r3, [_ZN6cuBERT13kernel_scale_EPfiiS0__param_1];
	ld.param.u32 	%r2, [_ZN6cuBERT13kernel_scale_EPfiiS0__param_2];
	ld.param.u64 	%rd2, [_ZN6cuBERT13kernel_scale_EPfiiS0__param_3];
	mov.u32 	%r4, %ctaid.x;
	mov.u32 	%r5, %ntid.x;
	mov.u32 	%r6, %tid.x;
	mad.lo.s32 	%r1, %r4, %r5, %r6;
	mul.lo.s32 	%r7, %r2, %r3;
	setp.ge.s32 	%p1, %r1, %r7;
	@%p1 bra 	$L__BB4_2;
	cvta.to.global.u64 	%rd5, %rd1;
	div.s32 	%r8, %r1, %r2;
	mul.wide.s32 	%rd6, %r1, 4;
	add.s64 	%rd3, %rd1, %rd6;
	// begin inline asm
	ld.global.nc.f32 %f1, [%rd3];
	// end inline asm
	mul.wide.s32 	%rd7, %r8, 4;
	add.s64 	%rd4, %rd2, %rd7;
	// begin inline asm
	ld.global.nc.f32 %f2, [%rd4];
	// end inline asm
	div.rn.f32 	%f3, %f1, %f2;
	add.s64 	%rd8, %rd5, %rd6;
	st.global.f32 	[%rd8], %f3;
$L__BB4_2:
	ret;

}


// ===== COMPILED SASS (sm_100) =====

	.target	sm_100

	.elftype	@"ET_EXEC"


//--------------------- .note.nv.tkinfo           --------------------------
	.section	.note.nv.tkinfo,"",@"SHT_NOTE"
	.sectionflags	@"SHF_NOTE_NV_TKINFO"
	.tkinfo
        /*0018*/ 	.word	0x00000002
        /*0030*/ 	.string	""
        /*0030*/ 	.string	"ptxas"
        /*0030*/ 	.string	"Cuda compilation tools, release 13.0, V13.0.88"
        /*0030*/ 	.string	"Build cuda_13.0.r13.0/compiler.36424714_0"
        /*0030*/ 	.string	"-arch sm_100 -m 64 "



//--------------------- .note.nv.cuinfo           --------------------------
	.section	.note.nv.cuinfo,"",@"SHT_NOTE"
	.sectionflags	@"SHF_NOTE_NV_CUINFO"
        /*0018*/ 	.short	0x0002
        /*001a*/ 	.short	0x0064
        /*001c*/ 	.short	0x0082
	.zero		2


//--------------------- .nv.info                  --------------------------
	.section	.nv.info,"",@"SHT_CUDA_INFO"
	.align	4


	//----- nvinfo : EIATTR_REGCOUNT
	.align		4
        /*0000*/ 	.byte	0x04, 0x2f
        /*0002*/ 	.short	(.L_44 - .L_43)
	.align		4
.L_43:
        /*0004*/ 	.word	index@(_ZN3cub18CUB_300001_SM_10006detail11EmptyKernelIvEEvv)
        /*0008*/ 	.word	0x00000004


	//----- nvinfo : EIATTR_FRAME_SIZE
	.align		4
.L_44:
        /*000c*/ 	.byte	0x04, 0x11
        /*000e*/ 	.short	(.L_46 - .L_45)
	.align		4
.L_45:
        /*0010*/ 	.word	index@(_ZN3cub18CUB_300001_SM_10006detail11EmptyKernelIvEEvv)
        /*0014*/ 	.word	0x00000000


	//----- nvinfo : EIATTR_REGCOUNT
	.align		4
.L_46:
        /*0018*/ 	.byte	0x04, 0x2f
        /*001a*/ 	.short	(.L_48 - .L_47)
	.align		4
.L_47:
        /*001c*/ 	.word	index@(_ZN3cub18CUB_300001_SM_10006detail9transform16transform_kernelINS2_10policy_hubILb1EN4cuda3std3__45tupleIJN6thrust24THRUST_300001_SM_1000_NS10device_ptrIfEEEEEE10policy1000EiN6cuBERT11exp_functorESC_JPfEEEvT0_iT1_T2_DpNS2_10kernel_argIT3_EE)
        /*0020*/ 	.word	0x0000001c


	//----- nvinfo : EIATTR_FRAME_SIZE
	.align		4
.L_48:
        /*0024*/ 	.byte	0x04, 0x11
        /*0026*/ 	.short	(.L_50 - .L_49)
	.align		4
.L_49:
        /*0028*/ 	.word	index@(_ZN3cub18CUB_300001_SM_10006detail9transform16transform_kernelINS2_10policy_hubILb1EN4cuda3std3__45tupleIJN6thrust24THRUST_300001_SM_1000_NS10device_ptrIfEEEEEE10policy1000EiN6cuBERT11exp_functorESC_JPfEEEvT0_iT1_T2_DpNS2_10kernel_argIT3_EE)
        /*002c*/ 	.word	0x00000000


	//----- nvinfo : EIATTR_REGCOUNT
	.align		4
.L_50:
        /*0030*/ 	.byte	0x04, 0x2f
        /*0032*/ 	.short	(.L_52 - .L_51)
	.align		4
.L_51:
        /*0034*/ 	.word	index@(_ZN3cub18CUB_300001_SM_10006detail9transform16transform_kernelINS2_10policy_hubILb1EN4cuda3std3__45tupleIJN6thrust24THRUST_300001_SM_1000_NS10device_ptrIfEEEEEE10policy1000ElN6cuBERT11exp_functorESC_JPfEEEvT0_iT1_T2_DpNS2_10kernel_argIT3_EE)
        /*0038*/ 	.word	0x0000001c


	//----- nvinfo : EIATTR_FRAME_SIZE
	.align		4
.L_52:
        /*003c*/ 	.byte	0x04, 0x11
        /*003e*/ 	.short	(.L_54 - .L_53)
	.align		4
.L_53:
        /*0040*/ 	.word	index@(_ZN3cub18CUB_300001_SM_10006detail9transform16transform_kernelINS2_10policy_hubILb1EN4cuda3std3__45tupleIJN6thrust24THRUST_300001_SM_1000_NS10device_ptrIfEEEEEE10policy1000ElN6cuBERT11exp_functorESC_JPfEEEvT0_iT1_T2_DpNS2_10kernel_argIT3_EE)
        /*0044*/ 	.word	0x00000000


	//----- nvinfo : EIATTR_REGCOUNT
	.align		4
.L_54:
        /*0048*/ 	.byte	0x04, 0x2f
        /*004a*/ 	.short	(.L_56 - .L_55)
	.align		4
.L_55:
        /*004c*/ 	.word	index@(_ZN6cuBERT14kernel_sum_cubEPKfiiPf)
        /*0050*/ 	.word	0x0000000e


	//----- nvinfo : EIATTR_FRAME_SIZE
	.align		4
.L_56:
        /*0054*/ 	.byte	0x04, 0x11
        /*0056*/ 	.short	(.L_58 - .L_57)
	.align		4
.L_57:
        /*0058*/ 	.word	index@(_ZN6cuBERT14kernel_sum_cubEPKfiiPf)
        /*005c*/ 	.word	0x00000000


	//----- nvinfo : EIATTR_REGCOUNT
	.align		4
.L_58:
        /*0060*/ 	.byte	0x04, 0x2f
        /*0062*/ 	.short	(.L_60 - .L_59)
	.align		4
.L_59:
        /*0064*/ 	.word	index@(_ZN6cuBERT13kernel_scale_EPfiiS0_)
        /*0068*/ 	.word	0x0000000f


	//----- nvinfo : EIATTR_FRAME_SIZE
	.align		4
.L_60:
        /*006c*/ 	.byte	0x04, 0x11
        /*006e*/ 	.short	(.L_62 - .L_61)
	.align		4
.L_61:
        /*0070*/ 	.word	index@($__internal_0_$__cuda_sm3x_div_rn_noftz_f32_slowpath)
        /*0074*/ 	.word	0x00000000


	//----- nvinfo : EIATTR_FRAME_SIZE
	.align		4
.L_62:
        /*0078*/ 	.byte	0x04, 0x11
        /*007a*/ 	.short	(.L_64 - .L_63)
	.align		4
.L_63:
        /*007c*/ 	.word	index@(_ZN6cuBERT13kernel_scale_EPfiiS0_)
        /*0080*/ 	.word	0x00000000


	//----- nvinfo : EIATTR_MIN_STACK_SIZE
	.align		4
.L_64:
        /*0084*/ 	.byte	0x04, 0x12
        /*0086*/ 	.short	(.L_66 - .L_65)
	.align		4
.L_65:
        /*0088*/ 	.word	index@(_ZN6cuBERT13kernel_scale_EPfiiS0_)
        /*008c*/ 	.word	0x00000000


	//----- nvinfo : EIATTR_MIN_STACK_SIZE
	.align		4
.L_66:
        /*0090*/ 	.byte	0x04, 0x12
        /*0092*/ 	.short	(.L_68 - .L_67)
	.align		4
.L_67:
        /*0094*/ 	.word	index@(_ZN6cuBERT14kernel_sum_cubEPKfiiPf)
        /*0098*/ 	.word	0x00000000


	//----- nvinfo : EIATTR_MIN_STACK_SIZE
	.align		4
.L_68:
        /*009c*/ 	.byte	0x04, 0x12
        /*009e*/ 	.short	(.L_70 - .L_69)
	.align		4
.L_69:
        /*00a0*/ 	.word	index@(_ZN3cub18CUB_300001_SM_10006detail9transform16transform_kernelINS2_10policy_hubILb1EN4cuda3std3__45tupleIJN6thrust24THRUST_300001_SM_1000_NS10device_ptrIfEEEEEE10policy1000ElN6cuBERT11exp_functorESC_JPfEEEvT0_iT1_T2_DpNS2_10kernel_argIT3_EE)
        /*00a4*/ 	.word	0x00000000


	//----- nvinfo : EIATTR_MIN_STACK_SIZE
	.align		4
.L_70:
        /*00a8*/ 	.byte	0x04, 0x12
        /*00aa*/ 	.short	(.L_72 - .L_71)
	.align		4
.L_71:
        /*00ac*/ 	.word	index@(_ZN3cub18CUB_300001_SM_10006detail9transform16transform_kernelINS2_10policy_hubILb1EN4cuda3std3__45tupleIJN6thrust24THRUST_300001_SM_1000_NS10device_ptrIfEEEEEE10policy1000EiN6cuBERT11exp_functorESC_JPfEEEvT0_iT1_T2_DpNS2_10kernel_argIT3_EE)
        /*00b0*/ 	.word	0x00000000


	//----- nvinfo : EIATTR_MIN_STACK_SIZE
	.align		4
.L_72:
        /*00b4*/ 	.byte	0x04, 0x12
        /*00b6*/ 	.short	(.L_74 - .L_73)
	.align		4
.L_73:
        /*00b8*/ 	.word	index@(_ZN3cub18CUB_300001_SM_10006detail11EmptyKernelIvEEvv)
        /*00bc*/ 	.word	0x00000000
.L_74:


//--------------------- .nv.compat                --------------------------
	.section	.nv.compat,"",@"SHT_CUDA_COMPAT_INFO"
	.align	4
        /*0000*/ 	.byte	0x02, 0x09, 0x00, 0x00, 0x02, 0x02, 0x01, 0x00, 0x02, 0x05, 0x05, 0x00, 0x03, 0x07, 0x01, 0x01
        /*0010*/ 	.byte	0x02, 0x03, 0x00, 0x00, 0x02, 0x06, 0x01, 0x00, 0x04, 0x0b, 0x08, 0x00, 0x01, 0x00, 0x00, 0x00
        /*0020*/ 	.byte	0x00, 0x00, 0x00, 0x00


//--------------------- .nv.info._ZN6cuBERT13kernel_scale_EPfiiS0_ --------------------------
	.section	.nv.info._ZN6cuBERT13kernel_scale_EPfiiS0_,"",@"SHT_CUDA_INFO"
	.sectionflags	@""
	.align	4


	//----- nvinfo : EIATTR_CUDA_API_VERSION
	.align		4
        /*0000*/ 	.byte	0x04, 0x37
        /*0002*/ 	.short	(.L_76 - .L_75)
.L_75:
        /*0004*/ 	.word	0x00000082


	//----- nvinfo : EIATTR_KPARAM_INFO
	.align		4
.L_76:
        /*0008*/ 	.byte	0x04, 0x17
        /*000a*/ 	.short	(.L_78 - .L_77)
.L_77:
        /*000c*/ 	.word	0x00000000
        /*0010*/ 	.short	0x0003
        /*0012*/ 	.short	0x0010
        /*0014*/ 	.byte	0x00, 0xf5, 0x21, 0x00


	//----- nvinfo : EIATTR_KPARAM_INFO
	.align		4
.L_78:
        /*0018*/ 	.byte	0x04, 0x17
        /*001a*/ 	.short	(.L_80 - .L_79)
.L_79:
        /*001c*/ 	.word	0x00000000
        /*0020*/ 	.short	0x0002
        /*0022*/ 	.short	0x000c
        /*0024*/ 	.byte	0x00, 0xf0, 0x11, 0x00


	//----- nvinfo : EIATTR_KPARAM_INFO
	.align		4
.L_80:
        /*0028*/ 	.byte	0x04, 0x17
        /*002a*/ 	.short	(.L_82 - .L_81)
.L_81:
        /*002c*/ 	.word	0x00000000
        /*0030*/ 	.short	0x0001
        /*0032*/ 	.short	0x0008
        /*0034*/ 	.byte	0x00, 0xf0, 0x11, 0x00


	//----- nvinfo : EIATTR_KPARAM_INFO
	.align		4
.L_82:
        /*0038*/ 	.byte	0x04, 0x17
        /*003a*/ 	.short	(.L_84 - .L_83)
.L_83:
        /*003c*/ 	.word	0x00000000
        /*0040*/ 	.short	0x0000
        /*0042*/ 	.short	0x0000
        /*0044*/ 	.byte	0x00, 0xf5, 0x21, 0x00


	//----- nvinfo : EIATTR_SPARSE_MMA_MASK
	.align		4
.L_84:
        /*0048*/ 	.byte	0x03, 0x50
        /*004a*/ 	.short	0x0000


	//----- nvinfo : EIATTR_MAXREG_COUNT
	.align		4
        /*004c*/ 	.byte	0x03, 0x1b
        /*004e*/ 	.short	0x00ff


	//----- nvinfo : EIATTR_MERCURY_ISA_VERSION
	.align		4
        /*0050*/ 	.byte	0x03, 0x5f
        /*0052*/ 	.short	0x0101


	//----- nvinfo : EIATTR_VRC_CTA_INIT_COUNT
	.align		4
        /*0054*/ 	.byte	0x02, 0x4a
	.zero		1
	.zero		1


	//----- nvinfo : EIATTR_EXIT_INSTR_OFFSETS
	.align		4
        /*0058*/ 	.byte	0x04, 0x1c
        /*005a*/ 	.short	(.L_86 - .L_85)


	//   ....[0]....
.L_85:
        /*005c*/ 	.word	0x00000080


	//   ....[1]....
        /*0060*/ 	.word	0x00000370


	//----- nvinfo : EIATTR_CRS_STACK_SIZE
	.align		4
.L_86:
        /*0064*/ 	.byte	0x04, 0x1e
        /*0066*/ 	.short	(.L_88 - .L_87)
.L_87:
        /*0068*/ 	.word	0x00000000


	//----- nvinfo : EIATTR_CBANK_PARAM_SIZE
	.align		4
.L_88:
        /*006c*/ 	.byte	0x03, 0x19
        /*006e*/ 	.short	0x0018


	//----- nvinfo : EIATTR_PARAM_CBANK
	.align		4
        /*0070*/ 	.byte	0x04, 0x0a
        /*0072*/ 	.short	(.L_90 - .L_89)
	.align		4
.L_89:
        /*0074*/ 	.word	index@(.nv.constant0._ZN6cuBERT13kernel_scale_EPfiiS0_)
        /*0078*/ 	.short	0x0380
        /*007a*/ 	.short	0x0018


	//----- nvinfo : EIATTR_SW_WAR
	.align		4
.L_90:
        /*007c*/ 	.byte	0x04, 0x36
        /*007e*/ 	.short	(.L_92 - .L_91)
.L_91:
        /*0080*/ 	.word	0x00000008
.L_92:


//--------------------- .nv.info._ZN6cuBERT14kernel_sum_cubEPKfiiPf --------------------------
	.section	.nv.info._ZN6cuBERT14kernel_sum_cubEPKfiiPf,"",@"SHT_CUDA_INFO"
	.sectionflags	@""
	.align	4


	//----- nvinfo : EIATTR_CUDA_API_VERSION
	.align		4
        /*0000*/ 	.byte	0x04, 0x37
        /*0002*/ 	.short	(.L_94 - .L_93)
.L_93:
        /*0004*/ 	.word	0x00000082


	//----- nvinfo : EIATTR_KPARAM_INFO
	.align		4
.L_94:
        /*0008*/ 	.byte	0x04, 0x17
        /*000a*/ 	.short	(.L_96 - .L_95)
.L_95:
        /*000c*/ 	.word	0x00000000
        /*0010*/ 	.short	0x0003
        /*0012*/ 	.short	0x0010
        /*0014*/ 	.byte	0x00, 0xf5, 0x21, 0x00


	//----- nvinfo : EIATTR_KPARAM_INFO
	.align		4
.L_96:
        /*0018*/ 	.byte	0x04, 0x17
        /*001a*/ 	.short	(.L_98 - .L_97)
.L_97:
        /*001c*/ 	.word	0x00000000
        /*0020*/ 	.short	0x0002
        /*0022*/ 	.short	0x000c
        /*0024*/ 	.byte	0x00, 0xf0, 0x11, 0x00


	//----- nvinfo : EIATTR_KPARAM_INFO
	.align		4
.L_98:
        /*0028*/ 	.byte	0x04, 0x17
        /*002a*/ 	.short	(.L_100 - .L_99)
.L_99:
        /*002c*/ 	.word	0x00000000
        /*0030*/ 	.short	0x0001
        /*0032*/ 	.short	0x0008
        /*0034*/ 	.byte	0x00, 0xf0, 0x11, 0x00


	//----- nvinfo : EIATTR_KPARAM_INFO
	.align		4
.L_100:
        /*0038*/ 	.byte	0x04, 0x17
        /*003a*/ 	.short	(.L_102 - .L_101)
.L_101:
        /*003c*/ 	.word	0x00000000
        /*0040*/ 	.short	0x0000
        /*0042*/ 	.short	0x0000
        /*0044*/ 	.byte	0x00, 0xf5, 0x21, 0x00


	//----- nvinfo : EIATTR_SPARSE_MMA_MASK
	.align		4
.L_102:
        /*0048*/ 	.byte	0x03, 0x50
        /*004a*/ 	.short	0x0000


	//----- nvinfo : EIATTR_MAXREG_COUNT
	.align		4
        /*004c*/ 	.byte	0x03, 0x1b
        /*004e*/ 	.short	0x00ff


	//----- nvinfo : EIATTR_NUM_BARRIERS
	.align		4
        /*0050*/ 	.byte	0x02, 0x4c
        /*0052*/ 	.byte	0x01
	.zero		1


	//----- nvinfo : EIATTR_MERCURY_ISA_VERSION
	.align		4
        /*0054*/ 	.byte	0x03, 0x5f
        /*0056*/ 	.short	0x0101


	//----- nvinfo : EIATTR_COOP_GROUP_MASK_REGIDS
	.align		4
        /*0058*/ 	.byte	0x04, 0x29
        /*005a*/ 	.short	(.L_104 - .L_103)


	//   ....[0]....
.L_103:
        /*005c*/ 	.word	0xffffffff


	//   ....[1]....
        /*0060*/ 	.word	0xffffffff


	//   ....[2]....
        /*0064*/ 	.word	0xffffffff


	//   ....[3]....
        /*0068*/ 	.word	0xffffffff


	//   ....[4]....
        /*006c*/ 	.word	0xffffffff


	//----- nvinfo : EIATTR_COOP_GROUP_INSTR_OFFSETS
	.align		4
.L_104:
        /*0070*/ 	.byte	0x04, 0x28
        /*0072*/ 	.short	(.L_106 - .L_105)


	//   ....[0]....
.L_105:
        /*0074*/ 	.word	0x00000230


	//   ....[1]....
        /*0078*/ 	.word	0x00000270


	//   ....[2]....
        /*007c*/ 	.word	0x000002a0


	//   ....[3]....
        /*0080*/ 	.word	0x000002c0


	//   ....[4]....
        /*0084*/ 	.word	0x000002e0


	//----- nvinfo : EIATTR_VRC_CTA_INIT_COUNT
	.align		4
.L_106:
        /*0088*/ 	.byte	0x02, 0x4a
	.zero		1
	.zero		1


	//----- nvinfo : EIATTR_EXIT_INSTR_OFFSETS
	.align		4
        /*008c*/ 	.byte	0x04, 0x1c
        /*008e*/ 	.short	(.L_108 - .L_107)


	//   ....[0]....
.L_107:
        /*0090*/ 	.word	0x00000040


	//   ....[1]....
        /*0094*/ 	.word	0x00000450


	//----- nvinfo : EIATTR_CRS_STACK_SIZE
	.align		4
.L_108:
        /*0098*/ 	.byte	0x04, 0x1e
        /*009a*/ 	.short	(.L_110 - .L_109)
.L_109:
        /*009c*/ 	.word	0x00000000


	//----- nvinfo : EIATTR_CBANK_PARAM_SIZE
	.align		4
.L_110:
        /*00a0*/ 	.byte	0x03, 0x19
        /*00a2*/ 	.short	0x0018


	//----- nvinfo : EIATTR_PARAM_CBANK
	.align		4
        /*00a4*/ 	.byte	0x04, 0x0a
        /*00a6*/ 	.short	(.L_112 - .L_111)
	.align		4
.L_111:
        /*00a8*/ 	.word	index@(.nv.constant0._ZN6cuBERT14kernel_sum_cubEPKfiiPf)
        /*00ac*/ 	.short	0x0380
        /*00ae*/ 	.short	0x0018


	//----- nvinfo : EIATTR_SW_WAR
	.align		4
.L_112:
        /*00b0*/ 	.byte	0x04, 0x36
        /*00b2*/ 	.short	(.L_114 - .L_113)
.L_113:
        /*00b4*/ 	.word	0x00000008
.L_114:


//--------------------- .nv.info._ZN3cub18CUB_300001_SM_10006detail9transform16transform_kernelINS2_10policy_hubILb1EN4cuda3std3__45tupleIJN6thrust24THRUST_300001_SM_1000_NS10device_ptrIfEEEEEE10policy1000ElN6cuBERT11exp_functorESC_JPfEEEvT0_iT1_T2_DpNS2_10kernel_argIT3_EE --------------------------
	.section	.nv.info._ZN3cub18CUB_300001_SM_10006detail9transform16transform_kernelINS2_10policy_hubILb1EN4cuda3std3__45tupleIJN6thrust24THRUST_300001_SM_1000_NS10device_ptrIfEEEEEE10policy1000ElN6cuBERT11exp_functorESC_JPfEEEvT0_iT1_T2_DpNS2_10kernel_argIT3_EE,"",@"SHT_CUDA_INFO"
	.sectionflags	@""
	.align	4


	//----- nvinfo : EIATTR_CUDA_API_VERSION
	.align		4
        /*0000*/ 	.byte	0x04, 0x37
        /*0002*/ 	.short	(.L_116 - .L_115)
.L_115:
        /*0004*/ 	.word	0x00000082


	//----- nvinfo : EIATTR_KPARAM_INFO
	.align		4
.L_116:
        /*0008*/ 	.byte	0x04, 0x17
        /*000a*/ 	.short	(.L_118 - .L_117)
.L_117:
        /*000c*/ 	.word	0x00000000
        /*0010*/ 	.short	0x0004
        /*0012*/ 	.short	0x0018
        /*0014*/ 	.byte	0x00, 0xf0, 0x41, 0x00


	//----- nvinfo : EIATTR_KPARAM_INFO
	.align		4
.L_118:
        /*0018*/ 	.byte	0x04, 0x17
        /*001a*/ 	.short	(.L_120 - .L_119)
.L_119:
        /*001c*/ 	.word	0x00000000
        /*0020*/ 	.short	0x0003
        /*0022*/ 	.short	0x0010
        /*0024*/ 	.byte	0x00, 0xf0, 0x21, 0x00


	//----- nvinfo : EIATTR_KPARAM_INFO
	.align		4
.L_120:
        /*0028*/ 	.byte	0x04, 0x17
        /*002a*/ 	.short	(.L_122 - .L_121)
.L_121:
        /*002c*/ 	.word	0x00000000
        /*0030*/ 	.short	0x0002
        /*0032*/ 	.short	0x000c
        /*0034*/ 	.byte	0x00, 0xf0, 0x05, 0x00


	//----- nvinfo : EIATTR_KPARAM_INFO
	.align		4
.L_122:
        /*0038*/ 	.byte	0x04, 0x17
        /*003a*/ 	.short	(.L_124 - .L_123)
.L_123:
        /*003c*/ 	.word	0x00000000
        /*0040*/ 	.short	0x0001
        /*0042*/ 	.short	0x0008
        /*0044*/ 	.byte	0x00, 0xf0, 0x11, 0x00


	//----- nvinfo : EIATTR_KPARAM_INFO
	.align		4
.L_124:
        /*0048*/ 	.byte	0x04, 0x17
        /*004a*/ 	.short	(.L_126 - .L_125)
.L_125:
        /*004c*/ 	.word	0x00000000
        /*0050*/ 	.short	0x0000
        /*0052*/ 	.short	0x0000
        /*0054*/ 	.byte	0x00, 0xf0, 0x21, 0x00


	//----- nvinfo : EIATTR_SPARSE_MMA_MASK
	.align		4
.L_126:
        /*0058*/ 	.byte	0x03, 0x50
        /*005a*/ 	.short	0x0000


	//----- nvinfo : EIATTR_MAXREG_COUNT
	.align		4
        /*005c*/ 	.byte	0x03, 0x1b
        /*005e*/ 	.short	0x00ff


	//----- nvinfo : EIATTR_MERCURY_ISA_VERSION
	.align		4
        /*0060*/ 	.byte	0x03, 0x5f
        /*0062*/ 	.short	0x0101


	//----- nvinfo : EIATTR_VRC_CTA_INIT_COUNT
	.align		4
        /*0064*/ 	.byte	0x02, 0x4a
	.zero		1
	.zero		1


	//----- nvinfo : EIATTR_EXIT_INSTR_OFFSETS
	.align		4
        /*0068*/ 	.byte	0x04, 0x1c
        /*006a*/ 	.short	(.L_128 - .L_127)


	//   ....[0]....
.L_127:
        /*006c*/ 	.word	0x000002a0


	//   ....[1]....
        /*0070*/ 	.word	0x00000f50


	//   ....[2]....
        /*0074*/ 	.word	0x00001300


	//   ....[3]....
        /*0078*/ 	.word	0x00001500


	//   ....[4]....
        /*007c*/ 	.word	0x00001530


	//   ....[5]....
        /*0080*/ 	.word	0x000015d0


	//   ....[6]....
        /*0084*/ 	.word	0x000015f0


	//   ....[7]....
        /*0088*/ 	.word	0x00001eb0


	//   ....[8]....
        /*008c*/ 	.word	0x000022c0


	//   ....[9]....
        /*0090*/ 	.word	0x00002510


	//   ....[10]....
        /*0094*/ 	.word	0x000025f0


	//----- nvinfo : EIATTR_MAX_THREADS
	.align		4
.L_128:
        /*0098*/ 	.byte	0x04, 0x05
        /*009a*/ 	.short	(.L_130 - .L_129)
.L_129:
        /*009c*/ 	.word	0x00000080
        /*00a0*/ 	.word	0x00000001
        /*00a4*/ 	.word	0x00000001


	//----- nvinfo : EIATTR_CRS_STACK_SIZE
	.align		4
.L_130:
        /*00a8*/ 	.byte	0x04, 0x1e
        /*00aa*/ 	.short	(.L_132 - .L_131)
.L_131:
        /*00ac*/ 	.word	0x00000000


	//----- nvinfo : EIATTR_CBANK_PARAM_SIZE
	.align		4
.L_132:
        /*00b0*/ 	.byte	0x03, 0x19
        /*00b2*/ 	.short	0x0028


	//----- nvinfo : EIATTR_PARAM_CBANK
	.align		4
        /*00b4*/ 	.byte	0x04, 0x0a
        /*00b6*/ 	.short	(.L_134 - .L_133)
	.align		4
.L_133:
        /*00b8*/ 	.word	index@(.nv.constant0._ZN3cub18CUB_300001_SM_10006detail9transform16transform_kernelINS2_10policy_hubILb1EN4cuda3std3__45tupleIJN6thrust24THRUST_300001_SM_1000_NS10device_ptrIfEEEEEE10policy1000ElN6cuBERT11exp_functorESC_JPfEEEvT0_iT1_T2_DpNS2_10kernel_argIT3_EE)
        /*00bc*/ 	.short	0x0380
        /*00be*/ 	.short	0x0028


	//----- nvinfo : EIATTR_SW_WAR
	.align		4
.L_134:
        /*00c0*/ 	.byte	0x04, 0x36
        /*00c2*/ 	.short	(.L_136 - .L_135)
.L_135:
        /*00c4*/ 	.word	0x00000008
.L_136:


//--------------------- .nv.info._ZN3cub18CUB_300001_SM_10006detail9transform16transform_kernelINS2_10policy_hubILb1EN4cuda3std3__45tupleIJN6thrust24THRUST_300001_SM_1000_NS10device_ptrIfEEEEEE10policy1000EiN6cuBERT11exp_functorESC_JPfEEEvT0_iT1_T2_DpNS2_10kernel_argIT3_EE --------------------------
	.section	.nv.info._ZN3cub18CUB_300001_SM_10006detail9transform16transform_kernelINS2_10policy_hubILb1EN4cuda3std3__45tupleIJN6thrust24THRUST_300001_SM_1000_NS10device_ptrIfEEEEEE10policy1000EiN6cuBERT11exp_functorESC_JPfEEEvT0_iT1_T2_DpNS2_10kernel_argIT3_EE,"",@"SHT_CUDA_INFO"
	.sectionflags	@""
	.align	4


	//----- nvinfo : EIATTR_CUDA_API_VERSION
	.align		4
        /*0000*/ 	.byte	0x04, 0x37
        /*0002*/ 	.short	(.L_138 - .L_137)
.L_137:
        /*0004*/ 	.word	0x00000082


	//----- nvinfo : EIATTR_KPARAM_INFO
	.align		4
.L_138:
        /*0008*/ 	.byte	0x04, 0x17
        /*000a*/ 	.short	(.L_140 - .L_139)
.L_139:
        /*000c*/ 	.word	0x00000000
        /*0010*/ 	.short	0x0004
        /*0012*/ 	.short	0x0018
        /*0014*/ 	.byte	0x00, 0xf0, 0x41, 0x00


	//----- nvinfo : EIATTR_KPARAM_INFO
	.align		4
.L_140:
        /*0018*/ 	.byte	0x04, 0x17
        /*001a*/ 	.short	(.L_142 - .L_141)
.L_141:
        /*001c*/ 	.word	0x00000000
        /*0020*/ 	.short	0x0003
        /*0022*/ 	.short	0x0010
        /*0024*/ 	.byte	0x00, 0xf0, 0x21, 0x00


	//----- nvinfo : EIATTR_KPARAM_INFO
	.align		4
.L_142:
        /*0028*/ 	.byte	0x04, 0x17
        /*002a*/ 	.short	(.L_144 - .L_143)
.L_143:
        /*002c*/ 	.word	0x00000000
        /*0030*/ 	.short	0x0002
        /*0032*/ 	.short	0x0008
        /*0034*/ 	.byte	0x00, 0xf0, 0x05, 0x00


	//----- nvinfo : EIATTR_KPARAM_INFO
	.align		4
.L_144:
        /*0038*/ 	.byte	0x04, 0x17
        /*003a*/ 	.short	(.L_146 - .L_145)
.L_145:
        /*003c*/ 	.word	0x00000000
        /*0040*/ 	.short	0x0001
        /*0042*/ 	.short	0x0004
        /*0044*/ 	.byte	0x00, 0xf0, 0x11, 0x00


	//----- nvinfo : EIATTR_KPARAM_INFO
	.align		4
.L_146:
        /*0048*/ 	.byte	0x04, 0x17
        /*004a*/ 	.short	(.L_148 - .L_147)
.L_147:
        /*004c*/ 	.word	0x00000000
        /*0050*/ 	.short	0x0000
        /*0052*/ 	.short	0x0000
        /*0054*/ 	.byte	0x00, 0xf0, 0x11, 0x00


	//----- nvinfo : EIATTR_SPARSE_MMA_MASK
	.align		4
.L_148:
        /*0058*/ 	.byte	0x03, 0x50
        /*005a*/ 	.short	0x0000


	//----- nvinfo : EIATTR_MAXREG_COUNT
	.align		4
        /*005c*/ 	.byte	0x03, 0x1b
        /*005e*/ 	.short	0x00ff


	//----- nvinfo : EIATTR_MERCURY_ISA_VERSION
	.align		4
        /*0060*/ 	.byte	0x03, 0x5f
        /*0062*/ 	.short	0x0101


	//----- nvinfo : EIATTR_VRC_CTA_INIT_COUNT
	.align		4
        /*0064*/ 	.byte	0x02, 0x4a
	.zero		1
	.zero		1


	//----- nvinfo : EIATTR_EXIT_INSTR_OFFSETS
	.align		4
        /*0068*/ 	.byte	0x04, 0x1c
        /*006a*/ 	.short	(.L_150 - .L_149)


	//   ....[0]....
.L_149:
        /*006c*/ 	.word	0x000001f0


	//   ....[1]....
        /*0070*/ 	.word	0x00000ab0


	//   ....[2]....
        /*0074*/ 	.word	0x00000ed0


	//   ....[3]....
        /*0078*/ 	.word	0x00001120


	//   ....[4]....
        /*007c*/ 	.word	0x00001220


	//   ....[5]....
        /*0080*/ 	.word	0x00001240


	//   ....[6]....
        /*0084*/ 	.word	0x000018c0


	//   ....[7]....
        /*0088*/ 	.word	0x00001c70


	//   ....[8]....
        /*008c*/ 	.word	0x00001e70


	//   ....[9]....
        /*0090*/ 	.word	0x00001ea0


	//   ....[10]....
        /*0094*/ 	.word	0x00001f40


	//----- nvinfo : EIATTR_MAX_THREADS
	.align		4
.L_150:
        /*0098*/ 	.byte	0x04, 0x05
        /*009a*/ 	.short	(.L_152 - .L_151)
.L_151:
        /*009c*/ 	.word	0x00000080
        /*00a0*/ 	.word	0x00000001
        /*00a4*/ 	.word	0x00000001


	//----- nvinfo : EIATTR_CRS_STACK_SIZE
	.align		4
.L_152:
        /*00a8*/ 	.byte	0x04, 0x1e
        /*00aa*/ 	.short	(.L_154 - .L_153)
.L_153:
        /*00ac*/ 	.word	0x00000000


	//----- nvinfo : EIATTR_CBANK_PARAM_SIZE
	.align		4
.L_154:
        /*00b0*/ 	.byte	0x03, 0x19
        /*00b2*/ 	.short	0x0028


	//----- nvinfo : EIATTR_PARAM_CBANK
	.align		4
        /*00b4*/ 	.byte	0x04, 0x0a
        /*00b6*/ 	.short	(.L_156 - .L_155)
	.align		4
.L_155:
        /*00b8*/ 	.word	index@(.nv.constant0._ZN3cub18CUB_300001_SM_10006detail9transform16transform_kernelINS2_10policy_hubILb1EN4cuda3std3__45tupleIJN6thrust24THRUST_300001_SM_1000_NS10device_ptrIfEEEEEE10policy1000EiN6cuBERT11exp_functorESC_JPfEEEvT0_iT1_T2_DpNS2_10kernel_argIT3_EE)
        /*00bc*/ 	.short	0x0380
        /*00be*/ 	.short	0x0028


	//----- nvinfo : EIATTR_SW_WAR
	.align		4
.L_156:
        /*00c0*/ 	.byte	0x04, 0x36
        /*00c2*/ 	.short	(.L_158 - .L_157)
.L_157:
        /*00c4*/ 	.word	0x00000008
.L_158:


//--------------------- .nv.info._ZN3cub18CUB_300001_SM_10006detail11EmptyKernelIvEEvv --------------------------
	.section	.nv.info._ZN3cub18CUB_300001_SM_10006detail11EmptyKernelIvEEvv,"",@"SHT_CUDA_INFO"
	.sectionflags	@""
	.align	4


	//----- nvinfo : EIATTR_CUDA_API_VERSION
	.align		4
        /*0000*/ 	.byte	0x04, 0x37
        /*0002*/ 	.short	(.L_160 - .L_159)
.L_159:
        /*0004*/ 	.word	0x00000082


	//----- nvinfo : EIATTR_SPARSE_MMA_MASK
	.align		4
.L_160:
        /*0008*/ 	.byte	0x03, 0x50
        /*000a*/ 	.short	0x0000


	//----- nvinfo : EIATTR_MAXREG_COUNT
	.align		4
        /*000c*/ 	.byte	0x03, 0x1b
        /*000e*/ 	.short	0x00ff


	//----- nvinfo : EIATTR_MERCURY_ISA_VERSION
	.align		4
        /*0010*/ 	.byte	0x03, 0x5f
        /*0012*/ 	.short	0x0101


	//----- nvinfo : EIATTR_VRC_CTA_INIT_COUNT
	.align		4
        /*0014*/ 	.byte	0x02, 0x4a
	.zero		1
	.zero		1


	//----- nvinfo : EIATTR_EXIT_INSTR_OFFSETS
	.align		4
        /*0018*/ 	.byte	0x04, 0x1c
        /*001a*/ 	.short	(.L_162 - .L_161)


	//   ....[0]....
.L_161:
        /*001c*/ 	.word	0x00000010


	//----- nvinfo : EIATTR_SW_WAR
	.align		4
.L_162:
        /*0020*/ 	.byte	0x04, 0x36
        /*0022*/ 	.short	(.L_164 - .L_163)
.L_163:
        /*0024*/ 	.word	0x00000008
.L_164:


//--------------------- .nv.callgraph             --------------------------
	.section	.nv.callgraph,"",@"SHT_CUDA_CALLGRAPH"
	.align	4
	.sectionentsize	8
	.align		4
        /*0000*/ 	.word	0x00000000
	.align		4
        /*0004*/ 	.word	0xffffffff
	.align		4
        /*0008*/ 	.word	0x00000000
	.align		4
        /*000c*/ 	.word	0xfffffffe
	.align		4
        /*0010*/ 	.word	0x00000000
	.align		4
        /*0014*/ 	.word	0xfffffffd
	.align		4
        /*0018*/ 	.word	0x00000000
	.align		4
        /*001c*/ 	.word	0xfffffffc


//--------------------- .nv.constant4             --------------------------
	.section	.nv.constant4,"a",@progbits
	.align	8
	.align		8
.nv.constant4:
        /*0000*/ 	.dword	_ZN34_INTERNAL_d915c95e_4_k_cu_6935a2204cuda3std3__45__cpo5beginE
	.align		8
        /*0008*/ 	.dword	_ZN34_INTERNAL_d915c95e_4_k_cu_6935a2204cuda3std3__45__cpo3endE
	.align		8
        /*0010*/ 	.dword	_ZN34_INTERNAL_d915c95e_4_k_cu_6935a2204cuda3std3__45__cpo6cbeginE
	.align		8
        /*0018*/ 	.dword	_ZN34_INTERNAL_d915c95e_4_k_cu_6935a2204cuda3std3__45__cpo4cendE
	.align		8
        /*0020*/ 	.dword	_ZN34_INTERNAL_d915c95e_4_k_cu_6935a2204cuda3std3__45__cpo6rbeginE
	.align		8
        /*0028*/ 	.dword	_ZN34_INTERNAL_d915c95e_4_k_cu_6935a2204cuda3std3__45__cpo4rendE
	.align		8
        /*0030*/ 	.dword	_ZN34_INTERNAL_d915c95e_4_k_cu_6935a2204cuda3std3__45__cpo7crbeginE
	.align		8
        /*0038*/ 	.dword	_ZN34_INTERNAL_d915c95e_4_k_cu_6935a2204cuda3std3__45__cpo5crendE
	.align		8
        /*0040*/ 	.dword	_ZN34_INTERNAL_d915c95e_4_k_cu_6935a2204cuda3std3__436_GLOBAL__N__d915c95e_4_k_cu_6935a2206ignoreE
	.align		8
        /*0048*/ 	.dword	_ZN34_INTERNAL_d915c95e_4_k_cu_6935a2204cuda3std3__419piecewise_constructE
	.align		8
        /*0050*/ 	.dword	_ZN34_INTERNAL_d915c95e_4_k_cu_6935a2204cuda3std3__48in_placeE
	.align		8
        /*0058*/ 	.dword	_ZN34_INTERNAL_d915c95e_4_k_cu_6935a2204cuda3std3__420unreachable_sentinelE
	.align		8
        /*0060*/ 	.dword	_ZN34_INTERNAL_d915c95e_4_k_cu_6935a2204cuda3std3__47nulloptE
	.align		8
        /*0068*/ 	.dword	_ZN34_INTERNAL_d915c95e_4_k_cu_6935a2204cuda3std3__48unexpectE
	.align		8
        /*0070*/ 	.dword	_ZN34_INTERNAL_d915c95e_4_k_cu_6935a2204cuda3std6ranges3__45__cpo4swapE
	.align		8
        /*0078*/ 	.dword	_ZN34_INTERNAL_d915c95e_4_k_cu_6935a2204cuda3std6ranges3__45__cpo9iter_moveE
	.align		8
        /*0080*/ 	.dword	_ZN34_INTERNAL_d915c95e_4_k_cu_6935a2204cuda3std6ranges3__45__cpo5beginE
	.align		8
        /*0088*/ 	.dword	_ZN34_INTERNAL_d915c95e_4_k_cu_6935a2204cuda3std6ranges3__45__cpo3endE
	.align		8
        /*0090*/ 	.dword	_ZN34_INTERNAL_d915c95e_4_k_cu_6935a2204cuda3std6ranges3__45__cpo6cbeginE
	.align		8
        /*0098*/ 	.dword	_ZN34_INTERNAL_d915c95e_4_k_cu_6935a2204cuda3std6ranges3__45__cpo4cendE
	.align		8
        /*00a0*/ 	.dword	_ZN34_INTERNAL_d915c95e_4_k_cu_6935a2204cuda3std6ranges3__45__cpo7advanceE
	.align		8
        /*00a8*/ 	.dword	_ZN34_INTERNAL_d915c95e_4_k_cu_6935a2204cuda3std6ranges3__45__cpo9iter_swapE
	.align		8
        /*00b0*/ 	.dword	_ZN34_INTERNAL_d915c95e_4_k_cu_6935a2204cuda3std6ranges3__45__cpo4nextE
	.align		8
        /*00b8*/ 	.dword	_ZN34_INTERNAL_d915c95e_4_k_cu_6935a2204cuda3std6ranges3__45__cpo4prevE
	.align		8
        /*00c0*/ 	.dword	_ZN34_INTERNAL_d915c95e_4_k_cu_6935a2204cuda3std6ranges3__45__cpo4dataE
	.align		8
        /*00c8*/ 	.dword	_ZN34_INTERNAL_d915c95e_4_k_cu_6935a2204cuda3std6ranges3__45__cpo5cdataE
	.align		8
        /*00d0*/ 	.dword	_ZN34_INTERNAL_d915c95e_4_k_cu_6935a2204cuda3std6ranges3__45__cpo4sizeE
	.align		8
        /*00d8*/ 	.dword	_ZN34_INTERNAL_d915c95e_4_k_cu_6935a2204cuda3std6ranges3__45__cpo5ssizeE
	.align		8
        /*00e0*/ 	.dword	_ZN34_INTERNAL_d915c95e_4_k_cu_6935a2204cuda3std6ranges3__45__cpo8distanceE
	.align		8
        /*00e8*/ 	.dword	_ZN34_INTERNAL_d915c95e_4_k_cu_6935a2206thrust24THRUST_300001_SM_1000_NS8cuda_cub3parE
	.align		8
        /*00f0*/ 	.dword	_ZN34_INTERNAL_d915c95e_4_k_cu_6935a2206thrust24THRUST_300001_SM_1000_NS8cuda_cub10par_nosyncE
	.align		8
        /*00f8*/ 	.dword	_ZN34_INTERNAL_d915c95e_4_k_cu_6935a2206thrust24THRUST_300001_SM_1000_NS6system6detail10sequential3seqE
	.align		8
        /*0100*/ 	.dword	_ZN34_INTERNAL_d915c95e_4_k_cu_6935a2206thrust24THRUST_300001_SM_1000_NS12placeholders2_1E
	.align		8
        /*0108*/ 	.dword	_ZN34_INTERNAL_d915c95e_4_k_cu_6935a2206thrust24THRUST_300001_SM_1000_NS12placeholders2_2E
	.align		8
        /*0110*/ 	.dword	_ZN34_INTERNAL_d915c95e_4_k_cu_6935a2206thrust24THRUST_300001_SM_1000_NS12placeholders2_3E
	.align		8
        /*0118*/ 	.dword	_ZN34_INTERNAL_d915c95e_4_k_cu_6935a2206thrust24THRUST_300001_SM_1000_NS12placeholders2_4E
	.align		8
        /*0120*/ 	.dword	_ZN34_INTERNAL_d915c95e_4_k_cu_6935a2206thrust24THRUST_300001_SM_1000_NS12placeholders2_5E
	.align		8
        /*0128*/ 	.dword	_ZN34_INTERNAL_d915c95e_4_k_cu_6935a2206thrust24THRUST_300001_SM_1000_NS12placeholders2_6E
	.align		8
        /*0130*/ 	.dword	_ZN34_INTERNAL_d915c95e_4_k_cu_6935a2206thrust24THRUST_300001_SM_1000_NS12placeholders2_7E
	.align		8
        /*0138*/ 	.dword	_ZN34_INTERNAL_d915c95e_4_k_cu_6935a2206thrust24THRUST_300001_SM_1000_NS12placeholders2_8E
	.align		8
        /*0140*/ 	.dword	_ZN34_INTERNAL_d915c95e_4_k_cu_6935a2206thrust24THRUST_300001_SM_1000_NS12placeholders2_9E
	.align		8
        /*0148*/ 	.dword	_ZN34_INTERNAL_d915c95e_4_k_cu_6935a2206thrust24THRUST_300001_SM_1000_NS12placeholders3_10E
	.align		8
        /*0150*/ 	.dword	_ZN34_INTERNAL_d915c95e_4_k_cu_6935a2206thrust24THRUST_300001_SM_1000_NS3seqE


//--------------------- .text._ZN6cuBERT13kernel_scale_EPfiiS0_ --------------------------
	.section	.text._ZN6cuBERT13kernel_scale_EPfiiS0_,"ax",@progbits
	.align	128
        .global         _ZN6cuBERT13kernel_scale_EPfiiS0_
        .type           _ZN6cuBERT13kernel_scale_EPfiiS0_,@function
        .size           _ZN6cuBERT13kernel_scale_EPfiiS0_,(.L_x_66 - _ZN6cuBERT13kernel_scale_EPfiiS0_)
        .other          _ZN6cuBERT13kernel_scale_EPfiiS0_,@"STO_CUDA_ENTRY STV_DEFAULT"
_ZN6cuBERT13kernel_scale_EPfiiS0_:
.text._ZN6cuBERT13kernel_scale_EPfiiS0_:
[----:B------:R-:W-:Y:S01]  /*0000*/  LDC R1, c[0x0][0x37c] ;  /* 0x0000df00ff017b82 */ /* 0x000fe20000000800 */
[----:B------:R-:W0:Y:S07]  /*0010*/  S2R R3, SR_TID.X ;  /* 0x0000000000037919 */ /* 0x000e2e0000002100 */
[----:B------:R-:W0:Y:S08]  /*0020*/  S2UR UR4, SR_CTAID.X ;  /* 0x00000000000479c3 */ /* 0x000e300000002500 */
[----:B------:R-:W0:Y:S08]  /*0030*/  LDC R2, c[0x0][0x360] ;  /* 0x0000d800ff027b82 */ /* 0x000e300000000800 */
[----:B------:R-:W1:Y:S01]  /*0040*/  LDC.64 R4, c[0x0][0x388] ;  /* 0x0000e200ff047b82 */ /* 0x000e620000000a00 */
[----:B0-----:R-:W-:-:S02]  /*0050*/  IMAD R2, R2, UR4, R3 ;  /* 0x0000000402027c24 */ /* 0x001fc4000f8e0203 */
[----:B-1----:R-:W-:-:S05]  /*0060*/  IMAD R3, R5, R4, RZ ;  /* 0x0000000405037224 */ /* 0x002fca00078e02ff */
[----:B------:R-:W-:-:S13]  /*0070*/  ISETP.GE.AND P0, PT, R2, R3, PT ;  /* 0x000000030200720c */ /* 0x000fda0003f06270 */
[----:B------:R-:W-:Y:S05]  /*0080*/  @P0 EXIT ;  /* 0x000000000000094d */ /* 0x000fea0003800000 */
[----:B------:R-:W-:Y:S01]  /*0090*/  IABS R9, R5 ;  /* 0x0000000500097213 */ /* 0x000fe20000000000 */
[----:B------:R-:W0:Y:S03]  /*00a0*/  LDCU.64 UR4, c[0x0][0x358] ;  /* 0x00006b00ff0477ac */ /* 0x000e260008000a00 */
[----:B------:R-:W1:Y:S08]  /*00b0*/  I2F.RP R0, R9 ;  /* 0x0000000900007306 */ /* 0x000e700000209400 */
[----:B-1----:R-:W1:Y:S02]  /*00c0*/  MUFU.RCP R0, R0 ;  /* 0x0000000000007308 */ /* 0x002e640000001000 */
[----:B-1----:R-:W-:-:S06]  /*00d0*/  VIADD R6, R0, 0xffffffe ;  /* 0x0ffffffe00067836 */ /* 0x002fcc0000000000 */
[----:B------:R1:W2:Y:S02]  /*00e0*/  F2I.FTZ.U32.TRUNC.NTZ R7, R6 ;  /* 0x0000000600077305 */ /* 0x0002a4000021f000 */
[----:B-1----:R-:W-:Y:S02]  /*00f0*/  IMAD.MOV.U32 R6, RZ, RZ, RZ ;  /* 0x000000ffff067224 */ /* 0x002fe400078e00ff */
[----:B--2---:R-:W-:-:S04]  /*0100*/  IMAD.MOV R4, RZ, RZ, -R7 ;  /* 0x000000ffff047224 */ /* 0x004fc800078e0a07 */
[----:B------:R-:W-:Y:S01]  /*0110*/  IMAD R3, R4, R9, RZ ;  /* 0x0000000904037224 */ /* 0x000fe200078e02ff */
[----:B------:R-:W-:-:S03]  /*0120*/  IABS R4, R2 ;  /* 0x0000000200047213 */ /* 0x000fc60000000000 */
[----:B------:R-:W-:-:S06]  /*0130*/  IMAD.HI.U32 R7, R7, R3, R6 ;  /* 0x0000000307077227 */ /* 0x000fcc00078e0006 */
[----:B------:R-:W-:Y:S02]  /*0140*/  IMAD.HI.U32 R3, R7, R4, RZ ;  /* 0x0000000407037227 */ /* 0x000fe400078e00ff */
[----:B------:R-:W1:Y:S02]  /*0150*/  LDC.64 R6, c[0x0][0x390] ;  /* 0x0000e400ff067b82 */ /* 0x000e640000000a00 */
[----:B------:R-:W-:-:S04]  /*0160*/  IMAD.MOV R0, RZ, RZ, -R3 ;  /* 0x000000ffff007224 */ /* 0x000fc800078e0a03 */
[----:B------:R-:W-:-:S05]  /*0170*/  IMAD R0, R9, R0, R4 ;  /* 0x0000000009007224 */ /* 0x000fca00078e0204 */
[----:B------:R-:W-:-:S13]  /*0180*/  ISETP.GT.U32.AND P2, PT, R9, R0, PT ;  /* 0x000000000900720c */ /* 0x000fda0003f44070 */
[----:B------:R-:W-:Y:S02]  /*0190*/  @!P2 IMAD.IADD R0, R0, 0x1, -R9 ;  /* 0x000000010000a824 */ /* 0x000fe400078e0a09 */
[----:B------:R-:W-:Y:S01]  /*01a0*/  @!P2 VIADD R3, R3, 0x1 ;  /* 0x000000010303a836 */ /* 0x000fe20000000000 */
[----:B------:R-:W-:Y:S02]  /*01b0*/  ISETP.NE.AND P2, PT, R5, RZ, PT ;  /* 0x000000ff0500720c */ /* 0x000fe40003f45270 */
[----:B------:R-:W-:Y:S02]  /*01c0*/  ISETP.GE.U32.AND P0, PT, R0, R9, PT ;  /* 0x000000090000720c */ /* 0x000fe40003f06070 */
[----:B------:R-:W-:-:S04]  /*01d0*/  LOP3.LUT R0, R2, R5, RZ, 0x3c, !PT ;  /* 0x0000000502007212 */ /* 0x000fc800078e3cff */
[----:B------:R-:W-:-:S07]  /*01e0*/  ISETP.GE.AND P1, PT, R0, RZ, PT ;  /* 0x000000ff0000720c */ /* 0x000fce0003f26270 */
[----:B------:R-:W-:-:S06]  /*01f0*/  @P0 VIADD R3, R3, 0x1 ;  /* 0x0000000103030836 */ /* 0x000fcc0000000000 */
[----:B------:R-:W-:Y:S01]  /*0200*/  @!P1 IMAD.MOV R3, RZ, RZ, -R3 ;  /* 0x000000ffff039224 */ /* 0x000fe200078e0a03 */
[----:B------:R-:W-:Y:S02]  /*0210*/  @!P2 LOP3.LUT R3, RZ, R5, RZ, 0x33, !PT ;  /* 0x00000005ff03a212 */ /* 0x000fe400078e33ff */
[----:B------:R-:W2:Y:S03]  /*0220*/  LDC.64 R4, c[0x0][0x380] ;  /* 0x0000e000ff047b82 */ /* 0x000ea60000000a00 */
[----:B-1----:R-:W-:-:S06]  /*0230*/  IMAD.WIDE R6, R3, 0x4, R6 ;  /* 0x0000000403067825 */ /* 0x002fcc00078e0206 */
[----:B0-----:R-:W3:Y:S01]  /*0240*/  LDG.E.CONSTANT R7, desc[UR4][R6.64] ;  /* 0x0000000406077981 */ /* 0x001ee2000c1e9900 */
[----:B--2---:R-:W-:-:S05]  /*0250*/  IMAD.WIDE R4, R2, 0x4, R4 ;  /* 0x0000000402047825 */ /* 0x004fca00078e0204 */
[----:B------:R-:W2:Y:S01]  /*0260*/  LDG.E.CONSTANT R0, desc[UR4][R4.64] ;  /* 0x0000000404007981 */ /* 0x000ea2000c1e9900 */
[----:B------:R-:W-:Y:S01]  /*0270*/  BSSY.RECONVERGENT B0, `(.L_x_0) ;  /* 0x000000c000007945 */ /* 0x000fe20003800200 */
[----:B---3--:R-:W0:Y:S02]  /*0280*/  MUFU.RCP R3, R7 ;  /* 0x0000000700037308 */ /* 0x008e240000001000 */
[----:B0-----:R-:W-:-:S06]  /*0290*/  FFMA R8, -R7, R3, 1 ;  /* 0x3f80000007087423 */ /* 0x001fcc0000000103 */
[----:B--2---:R-:W0:Y:S01]  /*02a0*/  FCHK P0, R0, R7 ;  /* 0x0000000700007302 */ /* 0x004e220000000000 */
[----:B------:R-:W-:-:S04]  /*02b0*/  FFMA R3, R3, R8, R3 ;  /* 0x0000000803037223 */ /* 0x000fc80000000003 */
[----:B------:R-:W-:-:S04]  /*02c0*/  FFMA R8, R0, R3, RZ ;  /* 0x0000000300087223 */ /* 0x000fc800000000ff */
[----:B------:R-:W-:-:S04]  /*02d0*/  FFMA R9, -R7, R8, R0 ;  /* 0x0000000807097223 */ /* 0x000fc80000000100 */
[----:B------:R-:W-:Y:S01]  /*02e0*/  FFMA R3, R3, R9, R8 ;  /* 0x0000000903037223 */ /* 0x000fe20000000008 */
[----:B0-----:R-:W-:Y:S06]  /*02f0*/  @!P0 BRA `(.L_x_1) ;  /* 0x00000000000c8947 */ /* 0x001fec0003800000 */
[----:B------:R-:W-:-:S07]  /*0300*/  MOV R4, 0x320 ;  /* 0x0000032000047802 */ /* 0x000fce0000000f00 */
[----:B------:R-:W-:Y:S05]  /*0310*/  CALL.REL.NOINC `($__internal_0_$__cuda_sm3x_div_rn_noftz_f32_slowpath) ;  /* 0x0000000000187944 */ /* 0x000fea0003c00000 */
[----:B------:R-:W-:-:S07]  /*0320*/  IMAD.MOV.U32 R3, RZ, RZ, R0 ;  /* 0x000000ffff037224 */ /* 0x000fce00078e0000 */
.L_x_1:
[----:B------:R-:W-:Y:S05]  /*0330*/  BSYNC.RECONVERGENT B0 ;  /* 0x0000000000007941 */ /* 0x000fea0003800200 */
.L_x_0:
[----:B------:R-:W0:Y:S02]  /*0340*/  LDC.64 R4, c[0x0][0x380] ;  /* 0x0000e000ff047b82 */ /* 0x000e240000000a00 */
[----:B0-----:R-:W-:-:S05]  /*0350*/  IMAD.WIDE R4, R2, 0x4, R4 ;  /* 0x0000000402047825 */ /* 0x001fca00078e0204 */
[----:B------:R-:W-:Y:S01]  /*0360*/  STG.E desc[UR4][R4.64], R3 ;  /* 0x0000000304007986 */ /* 0x000fe2000c101904 */
[----:B------:R-:W-:Y:S05]  /*0370*/  EXIT ;  /* 0x000000000000794d */ /* 0x000fea0003800000 */
        .weak           $__internal_0_$__cuda_sm3x_div_rn_noftz_f32_slowpath
        .type           $__internal_0_$__cuda_sm3x_div_rn_noftz_f32_slowpath,@function
        .size           $__internal_0_$__cuda_sm3x_div_rn_noftz_f32_slowpath,(.L_x_66 - $__internal_0_$__cuda_sm3x_div_rn_noftz_f32_slowpath)
$__internal_0_$__cuda_sm3x_div_rn_noftz_f32_slowpath:
[----:B------:R-:W-:Y:S01]  /*0380*/  SHF.R.U32.HI R5, RZ, 0x17, R7 ;  /* 0x00000017ff057819 */ /* 0x000fe20000011607 */
[----:B------:R-:W-:Y:S01]  /*0390*/  BSSY.RECONVERGENT B1, `(.L_x_2) ;  /* 0x0000064000017945 */ /* 0x000fe20003800200 */
[--C-:B------:R-:W-:Y:S01]  /*03a0*/  SHF.R.U32.HI R3, RZ, 0x17, R0.reuse ;  /* 0x00000017ff037819 */ /* 0x100fe20000011600 */
[----:B------:R-:W-:Y:S01]  /*03b0*/  IMAD.MOV.U32 R6, RZ, RZ, R0 ;  /* 0x000000ffff067224 */ /* 0x000fe200078e0000 */
[----:B------:R-:W-:Y:S02]  /*03c0*/  LOP3.LUT R12, R5, 0xff, RZ, 0xc0, !PT ;  /* 0x000000ff050c7812 */ /* 0x000fe400078ec0ff */
[----:B------:R-:W-:-:S03]  /*03d0*/  LOP3.LUT R5, R3, 0xff, RZ, 0xc0, !PT ;  /* 0x000000ff03057812 */ /* 0x000fc600078ec0ff */
[----:B------:R-:W-:Y:S02]  /*03e0*/  VIADD R10, R12, 0xffffffff ;  /* 0xffffffff0c0a7836 */ /* 0x000fe40000000000 */
[----:B------:R-:W-:-:S03]  /*03f0*/  VIADD R9, R5, 0xffffffff ;  /* 0xffffffff05097836 */ /* 0x000fc60000000000 */
[----:B------:R-:W-:-:S04]  /*0400*/  ISETP.GT.U32.AND P0, PT, R10, 0xfd, PT ;  /* 0x000000fd0a00780c */ /* 0x000fc80003f04070 */
[----:B------:R-:W-:-:S13]  /*0410*/  ISETP.GT.U32.OR P0, PT, R9, 0xfd, P0 ;  /* 0x000000fd0900780c */ /* 0x000fda0000704470 */
[----:B------:R-:W-:Y:S01]  /*0420*/  @!P0 IMAD.MOV.U32 R8, RZ, RZ, RZ ;  /* 0x000000ffff088224 */ /* 0x000fe200078e00ff */
[----:B------:R-:W-:Y:S06]  /*0430*/  @!P0 BRA `(.L_x_3) ;  /* 0x0000000000608947 */ /* 0x000fec0003800000 */
[----:B------:R-:W-:Y:S01]  /*0440*/  FSETP.GTU.FTZ.AND P0, PT, |R0|, +INF , PT ;  /* 0x7f8000000000780b */ /* 0x000fe20003f1c200 */
[----:B------:R-:W-:Y:S01]  /*0450*/  IMAD.MOV.U32 R3, RZ, RZ, R7 ;  /* 0x000000ffff037224 */ /* 0x000fe200078e0007 */
[----:B------:R-:W-:-:S04]  /*0460*/  FSETP.GTU.FTZ.AND P1, PT, |R7|, +INF , PT ;  /* 0x7f8000000700780b */ /* 0x000fc80003f3c200 */
[----:B------:R-:W-:-:S13]  /*0470*/  PLOP3.LUT P0, PT, P0, P1, PT, 0xf8, 0x8f ;  /* 0x00000000008f781c */ /* 0x000fda0000703f70 */
[----:B------:R-:W-:Y:S05]  /*0480*/  @P0 BRA `(.L_x_4) ;  /* 0x00000004004c0947 */ /* 0x000fea0003800000 */
[----:B------:R-:W-:-:S13]  /*0490*/  LOP3.LUT P0, RZ, R7, 0x7fffffff, R6, 0xc8, !PT ;  /* 0x7fffffff07ff7812 */ /* 0x000fda000780c806 */
[----:B------:R-:W-:Y:S05]  /*04a0*/  @!P0 BRA `(.L_x_5) ;  /* 0x00000004003c8947 */ /* 0x000fea0003800000 */
[C---:B------:R-:W-:Y:S02]  /*04b0*/  FSETP.NEU.FTZ.AND P2, PT, |R0|.reuse, +INF , PT ;  /* 0x7f8000000000780b */ /* 0x040fe40003f5d200 */
[----:B------:R-:W-:Y:S02]  /*04c0*/  FSETP.NEU.FTZ.AND P1, PT, |R3|, +INF , PT ;  /* 0x7f8000000300780b */ /* 0x000fe40003f3d200 */
[----:B------:R-:W-:-:S11]  /*04d0*/  FSETP.NEU.FTZ.AND P0, PT, |R0|, +INF , PT ;  /* 0x7f8000000000780b */ /* 0x000fd60003f1d200 */
[----:B------:R-:W-:Y:S05]  /*04e0*/  @!P1 BRA !P2, `(.L_x_5) ;  /* 0x00000004002c9947 */ /* 0x000fea0005000000 */
[----:B------:R-:W-:-:S04]  /*04f0*/  LOP3.LUT P2, RZ, R6, 0x7fffffff, RZ, 0xc0, !PT ;  /* 0x7fffffff06ff7812 */ /* 0x000fc8000784c0ff */
[----:B------:R-:W-:-:S13]  /*0500*/  PLOP3.LUT P1, PT, P1, P2, PT, 0x2f, 0xf2 ;  /* 0x0000000000f2781c */ /* 0x000fda0000f24577 */
[----:B------:R-:W-:Y:S05]  /*0510*/  @P1 BRA `(.L_x_6) ;  /* 0x0000000400181947 */ /* 0x000fea0003800000 */
[----:B------:R-:W-:-:S04]  /*0520*/  LOP3.LUT P1, RZ, R7, 0x7fffffff, RZ, 0xc0, !PT ;  /* 0x7fffffff07ff7812 */ /* 0x000fc8000782c0ff */
[----:B------:R-:W-:-:S13]  /*0530*/  PLOP3.LUT P0, PT, P0, P1, PT, 0x2f, 0xf2 ;  /* 0x0000000000f2781c */ /* 0x000fda0000702577 */
[----:B------:R-:W-:Y:S05]  /*0540*/  @P0 BRA `(.L_x_7) ;  /* 0x0000000400000947 */ /* 0x000fea0003800000 */
[----:B------:R-:W-:Y:S02]  /*0550*/  ISETP.GE.AND P0, PT, R9, RZ, PT ;  /* 0x000000ff0900720c */ /* 0x000fe40003f06270 */
[----:B------:R-:W-:-:S11]  /*0560*/  ISETP.GE.AND P1, PT, R10, RZ, PT ;  /* 0x000000ff0a00720c */ /* 0x000fd60003f26270 */
[----:B------:R-:W-:Y:S02]  /*0570*/  @P0 IMAD.MOV.U32 R8, RZ, RZ, RZ ;  /* 0x000000ffff080224 */ /* 0x000fe400078e00ff */
[----:B------:R-:W-:Y:S01]  /*0580*/  @!P0 FFMA R6, R0, 1.84467440737095516160e+19, RZ ;  /* 0x5f80000000068823 */ /* 0x000fe200000000ff */
[----:B------:R-:W-:Y:S02]  /*0590*/  @!P0 IMAD.MOV.U32 R8, RZ, RZ, -0x40 ;  /* 0xffffffc0ff088424 */ /* 0x000fe400078e00ff */
[----:B------:R-:W-:Y:S02]  /*05a0*/  @!P1 FFMA R7, R3, 1.84467440737095516160e+19, RZ ;  /* 0x5f80000003079823 */ /* 0x000fe400000000ff */
[----:B------:R-:W-:-:S07]  /*05b0*/  @!P1 VIADD R8, R8, 0x40 ;  /* 0x0000004008089836 */ /* 0x000fce0000000000 */
.L_x_3:
[----:B------:R-:W-:Y:S01]  /*05c0*/  LEA R0, R12, 0xc0800000, 0x17 ;  /* 0xc08000000c007811 */ /* 0x000fe200078eb8ff */
[----:B------:R-:W-:Y:S01]  /*05d0*/  VIADD R5, R5, 0xffffff81 ;  /* 0xffffff8105057836 */ /* 0x000fe20000000000 */
[----:B------:R-:W-:Y:S03]  /*05e0*/  BSSY.RECONVERGENT B2, `(.L_x_8) ;  /* 0x0000035000027945 */ /* 0x000fe60003800200 */
[----:B------:R-:W-:Y:S02]  /*05f0*/  IMAD.IADD R7, R7, 0x1, -R0 ;  /* 0x0000000107077824 */ /* 0x000fe400078e0a00 */
[C---:B------:R-:W-:Y:S01]  /*0600*/  IMAD R0, R5.reuse, -0x800000, R6 ;  /* 0xff80000005007824 */ /* 0x040fe200078e0206 */
[----:B------:R-:W-:Y:S01]  /*0610*/  IADD3 R5, PT, PT, R5, 0x7f, -R12 ;  /* 0x0000007f05057810 */ /* 0x000fe20007ffe80c */
[----:B------:R-:W0:Y:S01]  /*0620*/  MUFU.RCP R3, R7 ;  /* 0x0000000700037308 */ /* 0x000e220000001000 */
[----:B------:R-:W-:-:S03]  /*0630*/  FADD.FTZ R9, -R7, -RZ ;  /* 0x800000ff07097221 */ /* 0x000fc60000010100 */
[----:B------:R-:W-:Y:S02]  /*0640*/  IMAD.IADD R5, R5, 0x1, R8 ;  /* 0x0000000105057824 */ /* 0x000fe400078e0208 */
[----:B0-----:R-:W-:-:S04]  /*0650*/  FFMA R10, R3, R9, 1 ;  /* 0x3f800000030a7423 */ /* 0x001fc80000000009 */
[----:B------:R-:W-:-:S04]  /*0660*/  FFMA R10, R3, R10, R3 ;  /* 0x0000000a030a7223 */ /* 0x000fc80000000003 */
[----:B------:R-:W-:-:S04]  /*0670*/  FFMA R3, R0, R10, RZ ;  /* 0x0000000a00037223 */ /* 0x000fc800000000ff */
[----:B------:R-:W-:-:S04]  /*0680*/  FFMA R6, R9, R3, R0 ;  /* 0x0000000309067223 */ /* 0x000fc80000000000 */
[----:B------:R-:W-:-:S04]  /*0690*/  FFMA R11, R10, R6, R3 ;  /* 0x000000060a0b7223 */ /* 0x000fc80000000003 */
[----:B------:R-:W-:-:S04]  /*06a0*/  FFMA R6, R9, R11, R0 ;  /* 0x0000000b09067223 */ /* 0x000fc80000000000 */
[----:B------:R-:W-:-:S05]  /*06b0*/  FFMA R0, R10, R6, R11 ;  /* 0x000000060a007223 */ /* 0x000fca000000000b */
[----:B------:R-:W-:-:S04]  /*06c0*/  SHF.R.U32.HI R3, RZ, 0x17, R0 ;  /* 0x00000017ff037819 */ /* 0x000fc80000011600 */
[----:B------:R-:W-:-:S05]  /*06d0*/  LOP3.LUT R3, R3, 0xff, RZ, 0xc0, !PT ;  /* 0x000000ff03037812 */ /* 0x000fca00078ec0ff */
[----:B------:R-:W-:-:S04]  /*06e0*/  IMAD.IADD R7, R3, 0x1, R5 ;  /* 0x0000000103077824 */ /* 0x000fc800078e0205 */
[----:B------:R-:W-:-:S05]  /*06f0*/  VIADD R3, R7, 0xffffffff ;  /* 0xffffffff07037836 */ /* 0x000fca0000000000 */
[----:B------:R-:W-:-:S13]  /*0700*/  ISETP.GE.U32.AND P0, PT, R3, 0xfe, PT ;  /* 0x000000fe0300780c */ /* 0x000fda0003f06070 */
[----:B------:R-:W-:Y:S05]  /*0710*/  @!P0 BRA `(.L_x_9) ;  /* 0x0000000000808947 */ /* 0x000fea0003800000 */
[----:B------:R-:W-:-:S13]  /*0720*/  ISETP.GT.AND P0, PT, R7, 0xfe, PT ;  /* 0x000000fe0700780c */ /* 0x000fda0003f04270 */
[----:B------:R-:W-:Y:S05]  /*0730*/  @P0 BRA `(.L_x_10) ;  /* 0x00000000006c0947 */ /* 0x000fea0003800000 */
[----:B------:R-:W-:-:S13]  /*0740*/  ISETP.GE.AND P0, PT, R7, 0x1, PT ;  /* 0x000000010700780c */ /* 0x000fda0003f06270 */
[----:B------:R-:W-:Y:S05]  /*0750*/  @P0 BRA `(.L_x_11) ;  /* 0x0000000000740947 */ /* 0x000fea0003800000 */
[----:B------:R-:W-:Y:S02]  /*0760*/  ISETP.GE.AND P0, PT, R7, -0x18, PT ;  /* 0xffffffe80700780c */ /* 0x000fe40003f06270 */
[----:B------:R-:W-:-:S11]  /*0770*/  LOP3.LUT R0, R0, 0x80000000, RZ, 0xc0, !PT ;  /* 0x8000000000007812 */ /* 0x000fd600078ec0ff */
[----:B------:R-:W-:Y:S05]  /*0780*/  @!P0 BRA `(.L_x_11) ;  /* 0x0000000000688947 */ /* 0x000fea0003800000 */
[CC--:B------:R-:W-:Y:S01]  /*0790*/  FFMA.RZ R3, R10.reuse, R6.reuse, R11 ;  /* 0x000000060a037223 */ /* 0x0c0fe2000000c00b */
[C---:B------:R-:W-:Y:S01]  /*07a0*/  VIADD R8, R7.reuse, 0x20 ;  /* 0x0000002007087836 */ /* 0x040fe20000000000 */
[C---:B------:R-:W-:Y:S02]  /*07b0*/  ISETP.NE.AND P2, PT, R7.reuse, RZ, PT ;  /* 0x000000ff0700720c */ /* 0x040fe40003f45270 */
[----:B------:R-:W-:Y:S01]  /*07c0*/  ISETP.NE.AND P1, PT, R7, RZ, PT ;  /* 0x000000ff0700720c */ /* 0x000fe20003f25270 */
[----:B------:R-:W-:Y:S01]  /*07d0*/  IMAD.MOV R7, RZ, RZ, -R7 ;  /* 0x000000ffff077224 */ /* 0x000fe200078e0a07 */
[----:B------:R-:W-:Y:S01]  /*07e0*/  LOP3.LUT R5, R3, 0x7fffff, RZ, 0xc0, !PT ;  /* 0x007fffff03057812 */ /* 0x000fe200078ec0ff */
[CCC-:B------:R-:W-:Y:S01]  /*07f0*/  FFMA.RP R3, R10.reuse, R6.reuse, R11.reuse ;  /* 0x000000060a037223 */ /* 0x1c0fe2000000800b */
[----:B------:R-:W-:Y:S02]  /*0800*/  FFMA.RM R6, R10, R6, R11 ;  /* 0x000000060a067223 */ /* 0x000fe4000000400b */
[----:B------:R-:W-:-:S03]  /*0810*/  LOP3.LUT R5, R5, 0x800000, RZ, 0xfc, !PT ;  /* 0x0080000005057812 */ /* 0x000fc600078efcff */
[----:B------:R-:W-:Y:S02]  /*0820*/  FSETP.NEU.FTZ.AND P0, PT, R3, R6, PT ;  /* 0x000000060300720b */ /* 0x000fe40003f1d000 */
[----:B------:R-:W-:Y:S02]  /*0830*/  SHF.L.U32 R8, R5, R8, RZ ;  /* 0x0000000805087219 */ /* 0x000fe400000006ff */
[----:B------:R-:W-:Y:S02]  /*0840*/  SEL R6, R7, RZ, P2 ;  /* 0x000000ff07067207 */ /* 0x000fe40001000000 */
[----:B------:R-:W-:Y:S02]  /*0850*/  ISETP.NE.AND P1, PT, R8, RZ, P1 ;  /* 0x000000ff0800720c */ /* 0x000fe40000f25270 */
[----:B------:R-:W-:Y:S02]  /*0860*/  SHF.R.U32.HI R6, RZ, R6, R5 ;  /* 0x00000006ff067219 */ /* 0x000fe40000011605 */
[----:B------:R-:W-:-:S02]  /*0870*/  PLOP3.LUT P0, PT, P0, P1, PT, 0xf8, 0x8f ;  /* 0x00000000008f781c */ /* 0x000fc40000703f70 */
[----:B------:R-:W-:Y:S02]  /*0880*/  SHF.R.U32.HI R8, RZ, 0x1, R6 ;  /* 0x00000001ff087819 */ /* 0x000fe40000011606 */
[----:B------:R-:W-:-:S04]  /*0890*/  SEL R3, RZ, 0x1, !P0 ;  /* 0x00000001ff037807 */ /* 0x000fc80004000000 */
[----:B------:R-:W-:-:S04]  /*08a0*/  LOP3.LUT R3, R3, 0x1, R8, 0xf8, !PT ;  /* 0x0000000103037812 */ /* 0x000fc800078ef808 */
[----:B------:R-:W-:-:S05]  /*08b0*/  LOP3.LUT R3, R3, R6, RZ, 0xc0, !PT ;  /* 0x0000000603037212 */ /* 0x000fca00078ec0ff */
[----:B------:R-:W-:-:S05]  /*08c0*/  IMAD.IADD R3, R8, 0x1, R3 ;  /* 0x0000000108037824 */ /* 0x000fca00078e0203 */
[----:B------:R-:W-:Y:S01]  /*08d0*/  LOP3.LUT R0, R3, R0, RZ, 0xfc, !PT ;  /* 0x0000000003007212 */ /* 0x000fe200078efcff */
[----:B------:R-:W-:Y:S06]  /*08e0*/  BRA `(.L_x_11) ;  /* 0x0000000000107947 */ /* 0x000fec0003800000 */
.L_x_10:
[----:B------:R-:W-:-:S04]  /*08f0*/  LOP3.LUT R0, R0, 0x80000000, RZ, 0xc0, !PT ;  /* 0x8000000000007812 */ /* 0x000fc800078ec0ff */
[----:B------:R-:W-:Y:S01]  /*0900*/  LOP3.LUT R0, R0, 0x7f800000, RZ, 0xfc, !PT ;  /* 0x7f80000000007812 */ /* 0x000fe200078efcff */
[----:B------:R-:W-:Y:S06]  /*0910*/  BRA `(.L_x_11) ;  /* 0x0000000000047947 */ /* 0x000fec0003800000 */
.L_x_9:
[----:B------:R-:W-:-:S07]  /*0920*/  IMAD R0, R5, 0x800000, R0 ;  /* 0x0080000005007824 */ /* 0x000fce00078e0200 */
.L_x_11:
[----:B------:R-:W-:Y:S05]  /*0930*/  BSYNC.RECONVERGENT B2 ;  /* 0x0000000000027941 */ /* 0x000fea0003800200 */
.L_x_8:
[----:B------:R-:W-:Y:S05]  /*0940*/  BRA `(.L_x_12) ;  /* 0x0000000000207947 */ /* 0x000fea0003800000 */
.L_x_7:
[----:B------:R-:W-:-:S04]  /*0950*/  LOP3.LUT R0, R7, 0x80000000, R6, 0x48, !PT ;  /* 0x8000000007007812 */ /* 0x000fc800078e4806 */
[----:B------:R-:W-:Y:S01]  /*0960*/  LOP3.LUT R0, R0, 0x7f800000, RZ, 0xfc, !PT ;  /* 0x7f80000000007812 */ /* 0x000fe200078efcff */
[----:B------:R-:W-:Y:S06]  /*0970*/  BRA `(.L_x_12) ;  /* 0x0000000000147947 */ /* 0x000fec0003800000 */
.L_x_6:
[----:B------:R-:W-:Y:S01]  /*0980*/  LOP3.LUT R0, R7, 0x80000000, R6, 0x48, !PT ;  /* 0x8000000007007812 */ /* 0x000fe200078e4806 */
[----:B------:R-:W-:Y:S06]  /*0990*/  BRA `(.L_x_12) ;  /* 0x00000000000c7947 */ /* 0x000fec0003800000 */
.L_x_5:
[----:B------:R-:W0:Y:S01]  /*09a0*/  MUFU.RSQ R0, -QNAN ;  /* 0xffc0000000007908 */ /* 0x000e220000001400 */
[----:B------:R-:W-:Y:S05]  /*09b0*/  BRA `(.L_x_12) ;  /* 0x0000000000047947 */ /* 0x000fea0003800000 */
.L_x_4:
[----:B------:R-:W-:-:S07]  /*09c0*/  FADD.FTZ R0, R0, R3 ;  /* 0x0000000300007221 */ /* 0x000fce0000010000 */
.L_x_12:
[----:B------:R-:W-:Y:S05]  /*09d0*/  BSYNC.RECONVERGENT B1 ;  /* 0x0000000000017941 */ /* 0x000fea0003800200 */
.L_x_2:
[----:B------:R-:W-:-:S04]  /*09e0*/  IMAD.MOV.U32 R5, RZ, RZ, 0x0 ;  /* 0x00000000ff057424 */ /* 0x000fc800078e00ff */
[----:B0-----:R-:W-:Y:S05]  /*09f0*/  RET.REL.NODEC R4 `(_ZN6cuBERT13kernel_scale_EPfiiS0_) ;  /* 0xfffffff404807950 */ /* 0x001fea0003c3ffff */
.L_x_13:
[----:B------:R-:W-:-:S00]  /*0a00*/  BRA `(.L_x_13) ;  /* 0xfffffffc00fc7947 */ /* 0x000fc0000383ffff */
[----:B------:R-:W-:-:S00]  /*0a10*/  NOP ;  /* 0x0000000000007918 */ /* 0x000fc00000000000 */
        /* <DEDUP_REMOVED lines=14> */
.L_x_66:


//--------------------- .text._ZN6cuBERT14kernel_sum_cubEPKfiiPf --------------------------
	.section	.text._ZN6cuBERT14kernel_sum_cubEPKfiiPf,"ax",@progbits
	.align	128
        .global         _ZN6cuBERT14kernel_sum_cubEPKfiiPf
        .type           _ZN6cuBERT14kernel_sum_cubEPKfiiPf,@function
        .size           _ZN6cuBERT14kernel_sum_cubEPKfiiPf,(.L_x_68 - _ZN6cuBERT14kernel_sum_cubEPKfiiPf)
        .other          _ZN6cuBERT14kernel_sum_cubEPKfiiPf,@"STO_CUDA_ENTRY STV_DEFAULT"
_ZN6cuBERT14kernel_sum_cubEPKfiiPf:
.text._ZN6cuBERT14kernel_sum_cubEPKfiiPf:
[----:B------:R-:W-:Y:S08]  /*0000*/  LDC R1, c[0x0][0x37c] ;  /* 0x0000df00ff017b82 */ /* 0x000ff00000000800 */
[----:B------:R-:W0:Y:S08]  /*0010*/  S2UR UR6, SR_CTAID.X ;  /* 0x00000000000679c3 */ /* 0x000e300000002500 */
[----:B------:R-:W0:Y:S02]  /*0020*/  LDC R0, c[0x0][0x388] ;  /* 0x0000e200ff007b82 */ /* 0x000e240000000800 */
[----:B0-----:R-:W-:-:S13]  /*0030*/  ISETP.LE.AND P0, PT, R0, UR6, PT ;  /* 0x0000000600007c0c */ /* 0x001fda000bf03270 */
[----:B------:R-:W-:Y:S05]  /*0040*/  @P0 EXIT ;  /* 0x000000000000094d */ /* 0x000fea0003800000 */
[----:B------:R-:W0:Y:S01]  /*0050*/  S2R R2, SR_TID.X ;  /* 0x0000000000027919 */ /* 0x000e220000002100 */
[----:B------:R-:W1:Y:S01]  /*0060*/  S2UR UR5, SR_CgaCtaId ;  /* 0x00000000000579c3 */ /* 0x000e620000008800 */
[----:B------:R-:W2:Y:S01]  /*0070*/  LDCU UR7, c[0x0][0x360] ;  /* 0x00006c00ff0777ac */ /* 0x000ea20008000800 */
[----:B------:R-:W-:Y:S01]  /*0080*/  IMAD.U32 R0, RZ, RZ, UR6 ;  /* 0x00000006ff007e24 */ /* 0x000fe2000f8e00ff */
[----:B------:R-:W-:Y:S01]  /*0090*/  UMOV UR4, 0x400 ;  /* 0x0000040000047882 */ /* 0x000fe20000000000 */
[----:B------:R-:W3:Y:S04]  /*00a0*/  LDCU.64 UR8, c[0x0][0x358] ;  /* 0x00006b00ff0877ac */ /* 0x000ee80008000a00 */
[----:B------:R-:W4:Y:S01]  /*00b0*/  LDC R3, c[0x0][0x370] ;  /* 0x0000dc00ff037b82 */ /* 0x000f220000000800 */
[----:B-1----:R-:W-:Y:S01]  /*00c0*/  ULEA UR4, UR5, UR4, 0x18 ;  /* 0x0000000405047291 */ /* 0x002fe2000f8ec0ff */
[----:B0-----:R-:W-:-:S04]  /*00d0*/  SHF.R.U32.HI R4, RZ, 0x3, R2 ;  /* 0x00000003ff047819 */ /* 0x001fc80000011602 */
[----:B--23--:R-:W-:-:S07]  /*00e0*/  LOP3.LUT R6, R4, 0x7c, RZ, 0xc0, !PT ;  /* 0x0000007c04067812 */ /* 0x00cfce00078ec0ff */
.L_x_19:
[----:B0-----:R-:W0:Y:S01]  /*00f0*/  LDCU UR5, c[0x0][0x38c] ;  /* 0x00007180ff0577ac */ /* 0x001e220008000800 */
[----:B------:R-:W-:Y:S01]  /*0100*/  BSSY.RECONVERGENT B0, `(.L_x_14) ;  /* 0x0000012000007945 */ /* 0x000fe20003800200 */
[----:B-1----:R-:W-:Y:S01]  /*0110*/  IMAD.MOV.U32 R7, RZ, RZ, RZ ;  /* 0x000000ffff077224 */ /* 0x002fe200078e00ff */
[----:B------:R-:W1:Y:S01]  /*0120*/  LDCU.64 UR10, c[0x0][0x380] ;  /* 0x00007000ff0a77ac */ /* 0x000e620008000a00 */
[----:B0-----:R-:W-:-:S13]  /*0130*/  ISETP.GE.AND P0, PT, R2, UR5, PT ;  /* 0x0000000502007c0c */ /* 0x001fda000bf06270 */
[----:B-1----:R-:W-:Y:S05]  /*0140*/  @P0 BRA `(.L_x_15) ;  /* 0x0000000000340947 */ /* 0x002fea0003800000 */
[----:B------:R-:W-:Y:S02]  /*0150*/  IMAD R9, R0, UR5, RZ ;  /* 0x0000000500097c24 */ /* 0x000fe4000f8e02ff */
[----:B------:R-:W-:Y:S02]  /*0160*/  HFMA2 R7, -RZ, RZ, 0, 0 ;  /* 0x00000000ff077431 */ /* 0x000fe400000001ff */
[----:B------:R-:W-:Y:S01]  /*0170*/  IMAD.MOV.U32 R8, RZ, RZ, R2 ;  /* 0x000000ffff087224 */ /* 0x000fe200078e0002 */
[----:B------:R-:W-:-:S07]  /*0180*/  SHF.R.S32.HI R11, RZ, 0x1f, R9 ;  /* 0x0000001fff0b7819 */ /* 0x000fce0000011409 */
.L_x_16:
[----:B------:R-:W-:-:S04]  /*0190*/  IADD3 R5, P0, PT, R9, R8, RZ ;  /* 0x0000000809057210 */ /* 0x000fc80007f1e0ff */
[----:B------:R-:W-:Y:S02]  /*01a0*/  LEA.HI.X.SX32 R10, R8, R11, 0x1, P0 ;  /* 0x0000000b080a7211 */ /* 0x000fe400000f0eff */
[----:B------:R-:W-:-:S04]  /*01b0*/  LEA R4, P0, R5, UR10, 0x2 ;  /* 0x0000000a05047c11 */ /* 0x000fc8000f8010ff */
[----:B------:R-:W-:-:S05]  /*01c0*/  LEA.HI.X R5, R5, UR11, R10, 0x2, P0 ;  /* 0x0000000b05057c11 */ /* 0x000fca00080f140a */
[----:B------:R-:W2:Y:S01]  /*01d0*/  LDG.E.CONSTANT R4, desc[UR8][R4.64] ;  /* 0x0000000804047981 */ /* 0x000ea2000c1e9900 */
[----:B------:R-:W-:-:S04]  /*01e0*/  IADD3 R8, PT, PT, R8, UR7, RZ ;  /* 0x0000000708087c10 */ /* 0x000fc8000fffe0ff */
[----:B------:R-:W-:Y:S01]  /*01f0*/  ISETP.GE.AND P0, PT, R8, UR5, PT ;  /* 0x0000000508007c0c */ /* 0x000fe2000bf06270 */
[----:B--2---:R-:W-:-:S12]  /*0200*/  FADD R7, R4, R7 ;  /* 0x0000000704077221 */ /* 0x004fd80000000000 */
[----:B------:R-:W-:Y:S05]  /*0210*/  @!P0 BRA `(.L_x_16) ;  /* 0xfffffffc00dc8947 */ /* 0x000fea000383ffff */
.L_x_15:
[----:B------:R-:W-:Y:S05]  /*0220*/  BSYNC.RECONVERGENT B0 ;  /* 0x0000000000007941 */ /* 0x000fea0003800200 */
.L_x_14:
[----:B------:R-:W0:Y:S01]  /*0230*/  SHFL.DOWN P0, R4, R7, 0x1, 0x1f ;  /* 0x08201f0007047f89 */ /* 0x000e220000000000 */
[----:B------:R-:W-:Y:S01]  /*0240*/  BSSY.RECONVERGENT B0, `(.L_x_17) ;  /* 0x000001b000007945 */ /* 0x000fe20003800200 */
[----:B------:R-:W1:Y:S01]  /*0250*/  S2R R10, SR_LANEID ;  /* 0x00000000000a7919 */ /* 0x000e620000000000 */
[----:B0-----:R-:W-:-:S05]  /*0260*/  @P0 FADD R4, R4, R7 ;  /* 0x0000000704040221 */ /* 0x001fca0000000000 */
[----:B------:R-:W0:Y:S01]  /*0270*/  SHFL.DOWN P0, R5, R4, 0x2, 0x1f ;  /* 0x08401f0004057f89 */ /* 0x000e220000000000 */
[----:B-1----:R-:W-:Y:S01]  /*0280*/  ISETP.NE.AND P1, PT, R10, RZ, PT ;  /* 0x000000ff0a00720c */ /* 0x002fe20003f25270 */
[----:B0-----:R-:W-:-:S05]  /*0290*/  @P0 FADD R5, R4, R5 ;  /* 0x0000000504050221 */ /* 0x001fca0000000000 */
[----:B------:R-:W0:Y:S02]  /*02a0*/  SHFL.DOWN P0, R8, R5, 0x4, 0x1f ;  /* 0x08801f0005087f89 */ /* 0x000e240000000000 */
[----:B0-----:R-:W-:-:S05]  /*02b0*/  @P0 FADD R8, R5, R8 ;  /* 0x0000000805080221 */ /* 0x001fca0000000000 */
[----:B------:R-:W0:Y:S02]  /*02c0*/  SHFL.DOWN P0, R9, R8, 0x8, 0x1f ;  /* 0x09001f0008097f89 */ /* 0x000e240000000000 */
[----:B0-----:R-:W-:-:S05]  /*02d0*/  @P0 FADD R9, R8, R9 ;  /* 0x0000000908090221 */ /* 0x001fca0000000000 */
[----:B------:R-:W0:Y:S02]  /*02e0*/  SHFL.DOWN P0, R11, R9, 0x10, 0x1f ;  /* 0x0a001f00090b7f89 */ /* 0x000e240000000000 */
[----:B0-----:R-:W-:Y:S01]  /*02f0*/  @P0 FADD R11, R9, R11 ;  /* 0x0000000b090b0221 */ /* 0x001fe20000000000 */
[----:B------:R-:W-:-:S04]  /*0300*/  ISETP.NE.AND P0, PT, R2, RZ, PT ;  /* 0x000000ff0200720c */ /* 0x000fc80003f05270 */
[----:B------:R0:W-:Y:S01]  /*0310*/  @!P1 STS [R6+UR4+0x4], R11 ;  /* 0x0000040b06009988 */ /* 0x0001e20008000804 */
[----:B------:R-:W-:Y:S08]  /*0320*/  BAR.SYNC.DEFER_BLOCKING 0x0 ;  /* 0x0000000000007b1d */ /* 0x000ff00000010000 */
[----:B------:R-:W-:Y:S05]  /*0330*/  @P0 BRA `(.L_x_18) ;  /* 0x00000000002c0947 */ /* 0x000fea0003800000 */
[----:B------:R-:W1:Y:S01]  /*0340*/  S2UR UR6, SR_CgaCtaId ;  /* 0x00000000000679c3 */ /* 0x000e620000008800 */
[----:B------:R-:W-:-:S07]  /*0350*/  UMOV UR5, 0x400 ;  /* 0x0000040000057882 */ /* 0x000fce0000000000 */
[----:B------:R-:W2:Y:S01]  /*0360*/  LDC.64 R4, c[0x0][0x390] ;  /* 0x0000e400ff047b82 */ /* 0x000ea20000000a00 */
[----:B-1----:R-:W-:Y:S01]  /*0370*/  ULEA UR5, UR6, UR5, 0x18 ;  /* 0x0000000506057291 */ /* 0x002fe2000f8ec0ff */
[----:B--2---:R-:W-:-:S08]  /*0380*/  IMAD.WIDE R4, R0, 0x4, R4 ;  /* 0x0000000400047825 */ /* 0x004fd000078e0204 */
[----:B------:R-:W1:Y:S04]  /*0390*/  LDS.64 R8, [UR5+0x8] ;  /* 0x00000805ff087984 */ /* 0x000e680008000a00 */
[----:B------:R-:W2:Y:S01]  /*03a0*/  LDS R7, [UR5+0x10] ;  /* 0x00001005ff077984 */ /* 0x000ea20008000800 */
[----:B-1----:R-:W-:-:S04]  /*03b0*/  FADD R8, R11, R8 ;  /* 0x000000080b087221 */ /* 0x002fc80000000000 */
[----:B------:R-:W-:-:S04]  /*03c0*/  FADD R8, R8, R9 ;  /* 0x0000000908087221 */ /* 0x000fc80000000000 */
[----:B--2---:R-:W-:-:S05]  /*03d0*/  FADD R7, R8, R7 ;  /* 0x0000000708077221 */ /* 0x004fca0000000000 */
[----:B------:R1:W-:Y:S02]  /*03e0*/  STG.E desc[UR8][R4.64], R7 ;  /* 0x0000000704007986 */ /* 0x0003e4000c101908 */
.L_x_18:
[----:B------:R-:W-:Y:S05]  /*03f0*/  BSYNC.RECONVERGENT B0 ;  /* 0x0000000000007941 */ /* 0x000fea0003800200 */
.L_x_17:
[----:B------:R-:W2:Y:S01]  /*0400*/  LDCU UR5, c[0x0][0x388] ;  /* 0x00007100ff0577ac */ /* 0x000ea20008000800 */
[----:B----4-:R-:W-:Y:S01]  /*0410*/  IMAD.IADD R0, R3, 0x1, R0 ;  /* 0x0000000103007824 */ /* 0x010fe200078e0200 */
[----:B------:R-:W-:Y:S04]  /*0420*/  BAR.SYNC.DEFER_BLOCKING 0x0 ;  /* 0x0000000000007b1d */ /* 0x000fe80000010000 */
[----:B--2---:R-:W-:-:S13]  /*0430*/  ISETP.GE.AND P0, PT, R0, UR5, PT ;  /* 0x0000000500007c0c */ /* 0x004fda000bf06270 */
[----:B------:R-:W-:Y:S05]  /*0440*/  @!P0 BRA `(.L_x_19) ;  /* 0xfffffffc00288947 */ /* 0x000fea000383ffff */
[----:B------:R-:W-:Y:S05]  /*0450*/  EXIT ;  /* 0x000000000000794d */ /* 0x000fea0003800000 */
.L_x_20:
        /* <DEDUP_REMOVED lines=10> */
.L_x_68:


//--------------------- .text._ZN3cub18CUB_300001_SM_10006detail9transform16transform_kernelINS2_10policy_hubILb1EN4cuda3std3__45tupleIJN6thrust24THRUST_300001_SM_1000_NS10device_ptrIfEEEEEE10policy1000ElN6cuBERT11exp_functorESC_JPfEEEvT0_iT1_T2_DpNS2_10kernel_argIT3_EE --------------------------
	.section	.text._ZN3cub18CUB_300001_SM_10006detail9transform16transform_kernelINS2_10policy_hubILb1EN4cuda3std3__45tupleIJN6thrust24THRUST_300001_SM_1000_NS10device_ptrIfEEEEEE10policy1000ElN6cuBERT11exp_functorESC_JPfEEEvT0_iT1_T2_DpNS2_10kernel_argIT3_EE,"ax",@progbits
	.align	128
        .global         _ZN3cub18CUB_300001_SM_10006detail9transform16transform_kernelINS2_10policy_hubILb1EN4cuda3std3__45tupleIJN6thrust24THRUST_300001_SM_1000_NS10device_ptrIfEEEEEE10policy1000ElN6cuBERT11exp_functorESC_JPfEEEvT0_iT1_T2_DpNS2_10kernel_argIT3_EE
        .type           _ZN3cub18CUB_300001_SM_10006detail9transform16transform_kernelINS2_10policy_hubILb1EN4cuda3std3__45tupleIJN6thrust24THRUST_300001_SM_1000_NS10device_ptrIfEEEEEE10policy1000ElN6cuBERT11exp_functorESC_JPfEEEvT0_iT1_T2_DpNS2_10kernel_argIT3_EE,@function
        .size           _ZN3cub18CUB_300001_SM_10006detail9transform16transform_kernelINS2_10policy_hubILb1EN4cuda3std3__45tupleIJN6thrust24THRUST_300001_SM_1000_NS10device_ptrIfEEEEEE10policy1000ElN6cuBERT11exp_functorESC_JPfEEEvT0_iT1_T2_DpNS2_10kernel_argIT3_EE,(.L_x_69 - _ZN3cub18CUB_300001_SM_10006detail9transform16transform_kernelINS2_10policy_hubILb1EN4cuda3std3__45tupleIJN6thrust24THRUST_300001_SM_1000_NS10device_ptrIfEEEEEE10policy1000ElN6cuBERT11exp_functorESC_JPfEEEvT0_iT1_T2_DpNS2_10kernel_argIT3_EE)
        .other          _ZN3cub18CUB_300001_SM_10006detail9transform16transform_kernelINS2_10policy_hubILb1EN4cuda3std3__45tupleIJN6thrust24THRUST_300001_SM_1000_NS10device_ptrIfEEEEEE10policy1000ElN6cuBERT11exp_functorESC_JPfEEEvT0_iT1_T2_DpNS2_10kernel_argIT3_EE,@"STO_CUDA_ENTRY STV_DEFAULT"
_ZN3cub18CUB_300001_SM_10006detail9transform16transform_kernelINS2_10policy_hubILb1EN4cuda3std3__45tupleIJN6thrust24THRUST_300001_SM_1000_NS10device_ptrIfEEEEEE10policy1000ElN6cuBERT11exp_functorESC_JPfEEEvT0_iT1_T2_DpNS2_10kernel_argIT3_EE:
.text._ZN3cub18CUB_300001_SM_10006detail9transform16transform_kernelINS2_10policy_hubILb1EN4cuda3std3__45tupleIJN6thrust24THRUST_300001_SM_1000_NS10device_ptrIfEEEEEE10policy1000ElN6cuBERT11exp_functorESC_JPfEEEvT0_iT1_T2_DpNS2_10kernel_argIT3_EE:
[----:B------:R-:W-:Y:S08]  /*0000*/  LDC R1, c[0x0][0x37c] ;  /* 0x0000df00ff017b82 */ /* 0x000ff00000000800 */
[----:B------:R-:W0:Y:S01]  /*0010*/  LDC R0, c[0x0][0x388] ;  /* 0x0000e200ff007b82 */ /* 0x000e220000000800 */
[----:B------:R-:W1:Y:S01]  /*0020*/  LDCU.64 UR6, c[0x0][0x380] ;  /* 0x00007000ff0677ac */ /* 0x000e620008000a00 */
[----:B------:R-:W2:Y:S01]  /*0030*/  S2R R7, SR_TID.X ;  /* 0x0000000000077919 */ /* 0x000ea20000002100 */
[----:B------:R-:W-:Y:S05]  /*0040*/  BSSY.RECONVERGENT B0, `(.L_x_21) ;  /* 0x000001a000007945 */ /* 0x000fea0003800200 */
[----:B------:R-:W3:Y:S01]  /*0050*/  S2UR UR4, SR_CTAID.X ;  /* 0x00000000000479c3 */ /* 0x000ee20000002500 */
[----:B0-----:R-:W-:-:S04]  /*0060*/  SHF.L.U32 R5, R0, 0x7, RZ ;  /* 0x0000000700057819 */ /* 0x001fc800000006ff */
[----:B------:R-:W-:Y:S01]  /*0070*/  SHF.R.S32.HI R4, RZ, 0x1f, R5 ;  /* 0x0000001fff047819 */ /* 0x000fe20000011405 */
[----:B---3--:R-:W-:Y:S01]  /*0080*/  IMAD.WIDE.U32 R2, R5, UR4, RZ ;  /* 0x0000000405027c25 */ /* 0x008fe2000f8e00ff */
[----:B--2---:R-:W-:-:S03]  /*0090*/  SHF.L.U32 R11, R7, 0x7, RZ ;  /* 0x00000007070b7819 */ /* 0x004fc600000006ff */
[----:B------:R-:W-:Y:S01]  /*00a0*/  IMAD R13, R4, UR4, RZ ;  /* 0x00000004040d7c24 */ /* 0x000fe2000f8e02ff */
[----:B-1----:R-:W-:-:S04]  /*00b0*/  IADD3 R6, P1, PT, -R2, UR6, RZ ;  /* 0x0000000602067c10 */ /* 0x002fc8000ff3e1ff */
[----:B------:R-:W-:Y:S02]  /*00c0*/  IADD3 R13, PT, PT, R3, R13, RZ ;  /* 0x0000000d030d7210 */ /* 0x000fe40007ffe0ff */
[----:B------:R-:W-:Y:S02]  /*00d0*/  ISETP.LT.U32.AND P0, PT, R6, R5, PT ;  /* 0x000000050600720c */ /* 0x000fe40003f01070 */
[----:B------:R-:W-:-:S04]  /*00e0*/  IADD3.X R9, PT, PT, ~R13, UR7, RZ, P1, !PT ;  /* 0x000000070d097c10 */ /* 0x000fc80008ffe5ff */
[----:B------:R-:W-:-:S04]  /*00f0*/  ISETP.LT.AND.EX P0, PT, R9, R4, PT, P0 ;  /* 0x000000040900720c */ /* 0x000fc80003f01300 */
[----:B------:R-:W-:-:S04]  /*0100*/  SEL R6, R6, R5, P0 ;  /* 0x0000000506067207 */ /* 0x000fc80000000000 */
[----:B------:R-:W-:-:S04]  /*0110*/  SHF.L.U32 R4, R6, 0x2, RZ ;  /* 0x0000000206047819 */ /* 0x000fc800000006ff */
[----:B------:R-:W-:-:S13]  /*0120*/  ISETP.GE.AND P0, PT, R11, R4, PT ;  /* 0x000000040b00720c */ /* 0x000fda0003f06270 */
[----:B------:R-:W-:Y:S05]  /*0130*/  @P0 BRA `(.L_x_22) ;  /* 0x0000000000280947 */ /* 0x000fea0003800000 */
[----:B------:R-:W0:Y:S02]  /*0140*/  LDC.64 R8, c[0x0][0x398] ;  /* 0x0000e600ff087b82 */ /* 0x000e240000000a00 */
[----:B0-----:R-:W-:-:S04]  /*0150*/  LEA R8, P0, R2, R8, 0x2 ;  /* 0x0000000802087211 */ /* 0x001fc800078010ff */
[----:B------:R-:W-:-:S03]  /*0160*/  LEA.HI.X R9, R2, R9, R13, 0x2, P0 ;  /* 0x0000000902097211 */ /* 0x000fc600000f140d */
[----:B------:R-:W-:-:S07]  /*0170*/  IMAD.WIDE.U32 R8, R7, 0x80, R8 ;  /* 0x0000008007087825 */ /* 0x000fce00078e0008 */
.L_x_23:
[----:B------:R-:W-:Y:S01]  /*0180*/  IADD3 R11, PT, PT, R11, 0x4000, RZ ;  /* 0x000040000b0b7810 */ /* 0x000fe20007ffe0ff */
[----:B------:R0:W-:Y:S03]  /*0190*/  CCTL.E.PF2 [R8] ;  /* 0x000000000800798f */ /* 0x0001e60000800100 */
[----:B------:R-:W-:Y:S02]  /*01a0*/  ISETP.GE.AND P0, PT, R11, R4, PT ;  /* 0x000000040b00720c */ /* 0x000fe40003f06270 */
[----:B0-----:R-:W-:-:S05]  /*01b0*/  IADD3 R8, P1, PT, R8, 0x4000, RZ ;  /* 0x0000400008087810 */ /* 0x001fca0007f3e0ff */
[----:B------:R-:W-:-:S06]  /*01c0*/  IMAD.X R9, RZ, RZ, R9, P1 ;  /* 0x000000ffff097224 */ /* 0x000fcc00008e0609 */
[----:B------:R-:W-:Y:S05]  /*01d0*/  @!P0 BRA `(.L_x_23) ;  /* 0xfffffffc00e88947 */ /* 0x000fea000383ffff */
.L_x_22:
[----:B------:R-:W-:Y:S05]  /*01e0*/  BSYNC.RECONVERGENT B0 ;  /* 0x0000000000007941 */ /* 0x000fea0003800200 */
.L_x_21:
[----:B------:R-:W0:Y:S01]  /*01f0*/  LDCU.128 UR8, c[0x0][0x390] ;  /* 0x00007200ff0877ac */ /* 0x000e220008000c00 */
[----:B------:R-:W-:Y:S02]  /*0200*/  ISETP.NE.AND P0, PT, R5, R6, PT ;  /* 0x000000060500720c */ /* 0x000fe40003f05270 */
[C---:B------:R-:W-:Y:S01]  /*0210*/  SHF.L.U32 R3, R2.reuse, 0x2, RZ ;  /* 0x0000000202037819 */ /* 0x040fe200000006ff */
[----:B------:R-:W1:Y:S01]  /*0220*/  LDCU.64 UR4, c[0x0][0x358] ;  /* 0x00006b00ff0477ac */ /* 0x000e620008000a00 */
[----:B------:R-:W-:Y:S02]  /*0230*/  SHF.L.U64.HI R8, R2, 0x2, R13 ;  /* 0x0000000202087819 */ /* 0x000fe4000001020d */
[C---:B0-----:R-:W-:Y:S02]  /*0240*/  IADD3 R4, P1, PT, R3.reuse, UR10, RZ ;  /* 0x0000000a03047c10 */ /* 0x041fe4000ff3e0ff */
[----:B------:R-:W-:Y:S02]  /*0250*/  IADD3 R2, P2, PT, R3, UR8, RZ ;  /* 0x0000000803027c10 */ /* 0x000fe4000ff5e0ff */
[----:B------:R-:W-:-:S02]  /*0260*/  IADD3.X R5, PT, PT, R8, UR11, RZ, P1, !PT ;  /* 0x0000000b08057c10 */ /* 0x000fc40008ffe4ff */
[----:B------:R-:W-:Y:S01]  /*0270*/  IADD3.X R3, PT, PT, R8, UR9, RZ, P2, !PT ;  /* 0x0000000908037c10 */ /* 0x000fe200097fe4ff */
[----:B-1----:R-:W-:Y:S08]  /*0280*/  @!P0 BRA `(.L_x_24) ;  /* 0x0000001000d48947 */ /* 0x002ff00003800000 */
[----:B------:R-:W-:-:S13]  /*0290*/  ISETP.GE.AND P0, PT, R0, 0x1, PT ;  /* 0x000000010000780c */ /* 0x000fda0003f06270 */
[----:B------:R-:W-:Y:S05]  /*02a0*/  @!P0 EXIT ;  /* 0x000000000000894d */ /* 0x000fea0003800000 */
[C---:B------:R-:W-:Y:S01]  /*02b0*/  ISETP.GE.U32.AND P0, PT, R0.reuse, 0x8, PT ;  /* 0x000000080000780c */ /* 0x040fe20003f06070 */
[----:B------:R-:W-:Y:S01]  /*02c0*/  HFMA2 R8, -RZ, RZ, 0, 0 ;  /* 0x00000000ff087431 */ /* 0x000fe200000001ff */
[----:B------:R-:W-:-:S11]  /*02d0*/  LOP3.LUT R16, R0, 0x7, RZ, 0xc0, !PT ;  /* 0x0000000700107812 */ /* 0x000fd600078ec0ff */
[----:B------:R-:W-:Y:S05]  /*02e0*/  @!P0 BRA `(.L_x_25) ;  /* 0x0000000c00148947 */ /* 0x000fea0003800000 */
[----:B------:R-:W-:-:S13]  /*02f0*/  ISETP.GE.AND P2, PT, R7, R6, PT ;  /* 0x000000060700720c */ /* 0x000fda0003f46270 */
[----:B------:R-:W-:-:S06]  /*0300*/  @!P2 IMAD.WIDE.U32 R8, R7, 0x4, R4 ;  /* 0x000000040708a825 */ /* 0x000fcc00078e0004 */
[----:B------:R-:W2:Y:S01]  /*0310*/  @!P2 LDG.E R8, desc[UR4][R8.64] ;  /* 0x000000040808a981 */ /* 0x000ea2000c1e1900 */
[----:B------:R-:W-:Y:S01]  /*0320*/  PLOP3.LUT P0, PT, PT, PT, PT, 0x80, 0x8 ;  /* 0x000000000008781c */ /* 0x000fe20003f0f070 */
[C---:B------:R-:W-:Y:S01]  /*0330*/  @!P2 IMAD.WIDE.U32 R12, R7.reuse, 0x4, R2 ;  /* 0x00000004070ca825 */ /* 0x040fe200078e0002 */
[----:B------:R-:W-:-:S05]  /*0340*/  IADD3 R17, PT, PT, R7, 0x80, RZ ;  /* 0x0000008007117810 */ /* 0x000fca0007ffe0ff */
[----:B------:R-:W-:-:S04]  /*0350*/  IMAD.WIDE R10, R17, 0x4, R4 ;  /* 0x00000004110a7825 */ /* 0x000fc800078e0204 */
[----:B--2---:R-:W-:-:S05]  /*0360*/  @!P2 FMUL R14, R8, 1.4426950216293334961 ;  /* 0x3fb8aa3b080ea820 */ /* 0x004fca0000400000 */
[----:B------:R-:W-:-:S04]  /*0370*/  @!P2 FSETP.GEU.AND P1, PT, R14, -126, PT ;  /* 0xc2fc00000e00a80b */ /* 0x000fc80003f2e000 */
[----:B------:R-:W-:Y:S02]  /*0380*/  @!P2 PLOP3.LUT P0, PT, P1, PT, PT, 0x80, 0x8 ;  /* 0x000000000008a81c */ /* 0x000fe40000f0f070 */
[----:B------:R-:W-:-:S11]  /*0390*/  ISETP.GE.AND P1, PT, R17, R6, PT ;  /* 0x000000061100720c */ /* 0x000fd60003f26270 */
[----:B------:R-:W-:-:S04]  /*03a0*/  @!P0 FMUL R14, R14, 0.5 ;  /* 0x3f0000000e0e8820 */ /* 0x000fc80000400000 */
[----:B------:R-:W0:Y:S02]  /*03b0*/  @!P2 MUFU.EX2 R15, R14 ;  /* 0x0000000e000fa308 */ /* 0x000e240000000800 */
[----:B0-----:R-:W-:-:S05]  /*03c0*/  @!P0 FMUL R15, R15, R15 ;  /* 0x0000000f0f0f8220 */ /* 0x001fca0000400000 */
[----:B------:R0:W-:Y:S04]  /*03d0*/  @!P2 STG.E desc[UR4][R12.64], R15 ;  /* 0x0000000f0c00a986 */ /* 0x0001e8000c101904 */
[----:B------:R-:W2:Y:S01]  /*03e0*/  @!P1 LDG.E R8, desc[UR4][R10.64] ;  /* 0x000000040a089981 */ /* 0x000ea2000c1e1900 */
[----:B------:R-:W-:Y:S01]  /*03f0*/  PLOP3.LUT P0, PT, PT, PT, PT, 0x80, 0x8 ;  /* 0x000000000008781c */ /* 0x000fe20003f0f070 */
[C---:B------:R-:W-:Y:S01]  /*0400*/  VIADD R21, R7.reuse, 0x180 ;  /* 0x0000018007157836 */ /* 0x040fe20000000000 */
[C---:B------:R-:W-:Y:S01]  /*0410*/  IADD3 R19, PT, PT, R7.reuse, 0x100, RZ ;  /* 0x0000010007137810 */ /* 0x040fe20007ffe0ff */
[----:B------:R-:W-:Y:S01]  /*0420*/  BSSY.RECONVERGENT B0, `(.L_x_26) ;  /* 0x000001d000007945 */ /* 0x000fe20003800200 */
[----:B------:R-:W-:Y:S02]  /*0430*/  IADD3 R23, PT, PT, R7, 0x200, RZ ;  /* 0x0000020007177810 */ /* 0x000fe40007ffe0ff */
[-C--:B------:R-:W-:Y:S01]  /*0440*/  ISETP.GE.AND P4, PT, R19, R6.reuse, PT ;  /* 0x000000061300720c */ /* 0x080fe20003f86270 */
[----:B0-----:R-:W-:Y:S01]  /*0450*/  IMAD.WIDE R12, R17, 0x4, R2 ;  /* 0x00000004110c7825 */ /* 0x001fe200078e0202 */
[----:B------:R-:W-:-:S02]  /*0460*/  ISETP.GE.AND P3, PT, R21, R6, PT ;  /* 0x000000061500720c */ /* 0x000fc40003f66270 */
[C---:B------:R-:W-:Y:S02]  /*0470*/  IADD3 R15, PT, PT, R7.reuse, 0x280, RZ ;  /* 0x00000280070f7810 */ /* 0x040fe40007ffe0ff */
[C---:B------:R-:W-:Y:S02]  /*0480*/  IADD3 R19, PT, PT, R7.reuse, 0x300, RZ ;  /* 0x0000030007137810 */ /* 0x040fe40007ffe0ff */
[----:B------:R-:W-:Y:S02]  /*0490*/  IADD3 R21, PT, PT, R7, 0x380, RZ ;  /* 0x0000038007157810 */ /* 0x000fe40007ffe0ff */
[-C--:B------:R-:W-:Y:S02]  /*04a0*/  ISETP.GE.AND P6, PT, R15, R6.reuse, PT ;  /* 0x000000060f00720c */ /* 0x080fe40003fc6270 */
[----:B------:R-:W-:Y:S01]  /*04b0*/  ISETP.GE.AND P5, PT, R19, R6, PT ;  /* 0x000000061300720c */ /* 0x000fe20003fa6270 */
[----:B--2---:R-:W-:-:S05]  /*04c0*/  @!P1 FMUL R8, R8, 1.4426950216293334961 ;  /* 0x3fb8aa3b08089820 */ /* 0x004fca0000400000 */
[----:B------:R-:W-:-:S04]  /*04d0*/  @!P1 FSETP.GEU.AND P2, PT, R8, -126, PT ;  /* 0xc2fc00000800980b */ /* 0x000fc80003f4e000 */
[----:B------:R-:W-:Y:S02]  /*04e0*/  @!P1 PLOP3.LUT P0, PT, P2, PT, PT, 0x80, 0x8 ;  /* 0x000000000008981c */ /* 0x000fe4000170f070 */
[----:B------:R-:W-:-:S11]  /*04f0*/  ISETP.GE.AND P2, PT, R23, R6, PT ;  /* 0x000000061700720c */ /* 0x000fd60003f46270 */
[----:B------:R-:W-:-:S04]  /*0500*/  @!P0 FMUL R8, R8, 0.5 ;  /* 0x3f00000008088820 */ /* 0x000fc80000400000 */
[----:B------:R0:W1:Y:S02]  /*0510*/  @!P1 MUFU.EX2 R9, R8 ;  /* 0x0000000800099308 */ /* 0x0000640000000800 */
[----:B0-----:R-:W-:Y:S01]  /*0520*/  LOP3.LUT R8, R0, 0x7ffffff8, RZ, 0xc0, !PT ;  /* 0x7ffffff800087812 */ /* 0x001fe200078ec0ff */
[----:B-1----:R-:W-:Y:S01]  /*0530*/  @!P0 FMUL R9, R9, R9 ;  /* 0x0000000909098220 */ /* 0x002fe20000400000 */
[----:B------:R-:W-:-:S04]  /*0540*/  ISETP.GE.AND P0, PT, R21, R6, PT ;  /* 0x000000061500720c */ /* 0x000fc80003f06270 */
[----:B------:R0:W-:Y:S01]  /*0550*/  @!P1 STG.E desc[UR4][R12.64], R9 ;  /* 0x000000090c009986 */ /* 0x0001e2000c101904 */
[----:B------:R-:W-:Y:S01]  /*0560*/  ISETP.NE.AND P1, PT, R8, 0x8, PT ;  /* 0x000000080800780c */ /* 0x000fe20003f25270 */
[----:B------:R-:W-:-:S12]  /*0570*/  @P4 BRA `(.L_x_27) ;  /* 0x00000000001c4947 */ /* 0x000fd80003800000 */
[----:B------:R-:W2:Y:S02]  /*0580*/  LDG.E R0, desc[UR4][R10.64+0x200] ;  /* 0x000200040a007981 */ /* 0x000ea4000c1e1900 */
[----:B--2---:R-:W-:-:S05]  /*0590*/  FMUL R0, R0, 1.4426950216293334961 ;  /* 0x3fb8aa3b00007820 */ /* 0x004fca0000400000 */
[----:B------:R-:W-:-:S13]  /*05a0*/  FSETP.GEU.AND P4, PT, R0, -126, PT ;  /* 0xc2fc00000000780b */ /* 0x000fda0003f8e000 */
[----:B------:R-:W-:-:S04]  /*05b0*/  @!P4 FMUL R0, R0, 0.5 ;  /* 0x3f0000000000c820 */ /* 0x000fc80000400000 */
[----:B0-----:R-:W0:Y:S02]  /*05c0*/  MUFU.EX2 R9, R0 ;  /* 0x0000000000097308 */ /* 0x001e240000000800 */
[----:B0-----:R-:W-:-:S05]  /*05d0*/  @!P4 FMUL R9, R9, R9 ;  /* 0x000000090909c220 */ /* 0x001fca0000400000 */
[----:B------:R1:W-:Y:S02]  /*05e0*/  STG.E desc[UR4][R12.64+0x200], R9 ;  /* 0x000200090c007986 */ /* 0x0003e4000c101904 */
.L_x_27:
[----:B------:R-:W-:Y:S05]  /*05f0*/  BSYNC.RECONVERGENT B0 ;  /* 0x0000000000007941 */ /* 0x000fea0003800200 */
.L_x_26:
[----:B------:R-:W-:Y:S04]  /*0600*/  BSSY.RECONVERGENT B0, `(.L_x_28) ;  /* 0x0000009000007945 */ /* 0x000fe80003800200 */
[----:B------:R-:W-:Y:S05]  /*0610*/  @P3 BRA `(.L_x_29) ;  /* 0x00000000001c3947 */ /* 0x000fea0003800000 */
[----:B------:R-:W2:Y:S02]  /*0620*/  LDG.E R0, desc[UR4][R10.64+0x400] ;  /* 0x000400040a007981 */ /* 0x000ea4000c1e1900 */
[----:B--2---:R-:W-:-:S05]  /*0630*/  FMUL R0, R0, 1.4426950216293334961 ;  /* 0x3fb8aa3b00007820 */ /* 0x004fca0000400000 */
[----:B------:R-:W-:-:S13]  /*0640*/  FSETP.GEU.AND P3, PT, R0, -126, PT ;  /* 0xc2fc00000000780b */ /* 0x000fda0003f6e000 */
[----:B------:R-:W-:-:S04]  /*0650*/  @!P3 FMUL R0, R0, 0.5 ;  /* 0x3f0000000000b820 */ /* 0x000fc80000400000 */
[----:B01----:R-:W0:Y:S02]  /*0660*/  MUFU.EX2 R9, R0 ;  /* 0x0000000000097308 */ /* 0x003e240000000800 */
[----:B0-----:R-:W-:-:S05]  /*0670*/  @!P3 FMUL R9, R9, R9 ;  /* 0x000000090909b220 */ /* 0x001fca0000400000 */
[----:B------:R2:W-:Y:S02]  /*0680*/  STG.E desc[UR4][R12.64+0x400], R9 ;  /* 0x000400090c007986 */ /* 0x0005e4000c101904 */
.L_x_29:
[----:B------:R-:W-:Y:S05]  /*0690*/  BSYNC.RECONVERGENT B0 ;  /* 0x0000000000007941 */ /* 0x000fea0003800200 */
.L_x_28:
[----:B------:R-:W-:Y:S04]  /*06a0*/  BSSY.RECONVERGENT B0, `(.L_x_30) ;  /* 0x0000009000007945 */ /* 0x000fe80003800200 */
[----:B------:R-:W-:Y:S05]  /*06b0*/  @P2 BRA `(.L_x_31) ;  /* 0x00000000001c2947 */ /* 0x000fea0003800000 */
[----:B------:R-:W3:Y:S02]  /*06c0*/  LDG.E R0, desc[UR4][R10.64+0x600] ;  /* 0x000600040a007981 */ /* 0x000ee4000c1e1900 */
[----:B---3--:R-:W-:-:S05]  /*06d0*/  FMUL R0, R0, 1.4426950216293334961 ;  /* 0x3fb8aa3b00007820 */ /* 0x008fca0000400000 */
[----:B------:R-:W-:-:S13]  /*06e0*/  FSETP.GEU.AND P2, PT, R0, -126, PT ;  /* 0xc2fc00000000780b */ /* 0x000fda0003f4e000 */
[----:B------:R-:W-:-:S04]  /*06f0*/  @!P2 FMUL R0, R0, 0.5 ;  /* 0x3f0000000000a820 */ /* 0x000fc80000400000 */
[----:B012---:R-:W0:Y:S02]  /*0700*/  MUFU.EX2 R9, R0 ;  /* 0x0000000000097308 */ /* 0x007e240000000800 */
[----:B0-----:R-:W-:-:S05]  /*0710*/  @!P2 FMUL R9, R9, R9 ;  /* 0x000000090909a220 */ /* 0x001fca0000400000 */
[----:B------:R3:W-:Y:S02]  /*0720*/  STG.E desc[UR4][R12.64+0x600], R9 ;  /* 0x000600090c007986 */ /* 0x0007e4000c101904 */
.L_x_31:
[----:B------:R-:W-:Y:S05]  /*0730*/  BSYNC.RECONVERGENT B0 ;  /* 0x0000000000007941 */ /* 0x000fea0003800200 */
.L_x_30:
[----:B------:R-:W-:Y:S04]  /*0740*/  BSSY.RECONVERGENT B0, `(.L_x_32) ;  /* 0x0000009000007945 */ /* 0x000fe80003800200 */
[----:B------:R-:W-:Y:S05]  /*0750*/  @P6 BRA `(.L_x_33) ;  /* 0x00000000001c6947 */ /* 0x000fea0003800000 */
[----:B------:R-:W4:Y:S02]  /*0760*/  LDG.E R0, desc[UR4][R10.64+0x800] ;  /* 0x000800040a007981 */ /* 0x000f24000c1e1900 */
[----:B----4-:R-:W-:-:S05]  /*0770*/  FMUL R0, R0, 1.4426950216293334961 ;  /* 0x3fb8aa3b00007820 */ /* 0x010fca0000400000 */
[----:B------:R-:W-:-:S13]  /*0780*/  FSETP.GEU.AND P2, PT, R0, -126, PT ;  /* 0xc2fc00000000780b */ /* 0x000fda0003f4e000 */
[----:B------:R-:W-:-:S04]  /*0790*/  @!P2 FMUL R0, R0, 0.5 ;  /* 0x3f0000000000a820 */ /* 0x000fc80000400000 */
[----:B0123--:R-:W0:Y:S02]  /*07a0*/  MUFU.EX2 R9, R0 ;  /* 0x0000000000097308 */ /* 0x00fe240000000800 */
[----:B0-----:R-:W-:-:S05]  /*07b0*/  @!P2 FMUL R9, R9, R9 ;  /* 0x000000090909a220 */ /* 0x001fca0000400000 */
[----:B------:R4:W-:Y:S02]  /*07c0*/  STG.E desc[UR4][R12.64+0x800], R9 ;  /* 0x000800090c007986 */ /* 0x0009e4000c101904 */
.L_x_33:
[----:B------:R-:W-:Y:S05]  /*07d0*/  BSYNC.RECONVERGENT B0 ;  /* 0x0000000000007941 */ /* 0x000fea0003800200 */
.L_x_32:
[----:B------:R-:W-:Y:S04]  /*07e0*/  BSSY.RECONVERGENT B0, `(.L_x_34) ;  /* 0x0000009000007945 */ /* 0x000fe80003800200 */
[----:B------:R-:W-:Y:S05]  /*07f0*/  @P5 BRA `(.L_x_35) ;  /* 0x00000000001c5947 */ /* 0x000fea0003800000 */
[----:B------:R-:W5:Y:S02]  /*0800*/  LDG.E R0, desc[UR4][R10.64+0xa00] ;  /* 0x000a00040a007981 */ /* 0x000f64000c1e1900 */
[----:B-----5:R-:W-:-:S05]  /*0810*/  FMUL R0, R0, 1.4426950216293334961 ;  /* 0x3fb8aa3b00007820 */ /* 0x020fca0000400000 */
[----:B------:R-:W-:-:S13]  /*0820*/  FSETP.GEU.AND P2, PT, R0, -126, PT ;  /* 0xc2fc00000000780b */ /* 0x000fda0003f4e000 */
[----:B------:R-:W-:-:S04]  /*0830*/  @!P2 FMUL R0, R0, 0.5 ;  /* 0x3f0000000000a820 */ /* 0x000fc80000400000 */
[----:B01234-:R-:W0:Y:S02]  /*0840*/  MUFU.EX2 R9, R0 ;  /* 0x0000000000097308 */ /* 0x01fe240000000800 */
[----:B0-----:R-:W-:-:S05]  /*0850*/  @!P2 FMUL R9, R9, R9 ;  /* 0x000000090909a220 */ /* 0x001fca0000400000 */
[----:B------:R0:W-:Y:S02]  /*0860*/  STG.E desc[UR4][R12.64+0xa00], R9 ;  /* 0x000a00090c007986 */ /* 0x0001e4000c101904 */
.L_x_35:
[----:B------:R-:W-:Y:S05]  /*0870*/  BSYNC.RECONVERGENT B0 ;  /* 0x0000000000007941 */ /* 0x000fea0003800200 */
.L_x_34:
        /* <DEDUP_REMOVED lines=9> */
.L_x_37:
[----:B------:R-:W-:Y:S05]  /*0910*/  BSYNC.RECONVERGENT B0 ;  /* 0x0000000000007941 */ /* 0x000fea0003800200 */
.L_x_36:
[----:B------:R-:W-:Y:S05]  /*0920*/  @!P1 BRA `(.L_x_25) ;  /* 0x0000000400849947 */ /* 0x000fea0003800000 */
[----:B------:R-:W-:-:S07]  /*0930*/  IMAD.MOV.U32 R0, RZ, RZ, 0x8 ;  /* 0x00000008ff007424 */ /* 0x000fce00078e00ff */
.L_x_40:
[----:B01234-:R-:W-:-:S04]  /*0940*/  LEA R9, R0, R7, 0x7 ;  /* 0x0000000700097211 */ /* 0x01ffc800078e38ff */
        /* <DEDUP_REMOVED lines=16> */
[----:B------:R-:W-:Y:S02]  /*0a50*/  PLOP3.LUT P0, PT, PT, PT, PT, 0x80, 0x8 ;  /* 0x000000000008781c */ /* 0x000fe40003f0f070 */
[----:B------:R-:W-:Y:S01]  /*0a60*/  IADD3 R11, PT, PT, R9, 0x100, RZ ;  /* 0x00000100090b7810 */ /* 0x000fe20007ffe0ff */
[----:B--2---:R-:W-:-:S05]  /*0a70*/  @!P2 FMUL R17, R10, 1.4426950216293334961 ;  /* 0x3fb8aa3b0a11a820 */ /* 0x004fca0000400000 */
[----:B------:R-:W-:-:S04]  /*0a80*/  @!P2 FSETP.GEU.AND P1, PT, R17, -126, PT ;  /* 0xc2fc00001100a80b */ /* 0x000fc80003f2e000 */
[----:B------:R-:W-:Y:S02]  /*0a90*/  @!P2 PLOP3.LUT P0, PT, P1, PT, PT, 0x80, 0x8 ;  /* 0x000000000008a81c */ /* 0x000fe40000f0f070 */
[----:B------:R-:W-:Y:S01]  /*0aa0*/  ISETP.GE.AND P1, PT, R11, R6, PT ;  /* 0x000000060b00720c */ /* 0x000fe20003f26270 */
[----:B------:R-:W-:-:S10]  /*0ab0*/  IMAD.WIDE R10, R21, 0x4, R2 ;  /* 0x00000004150a7825 */ /* 0x000fd400078e0202 */
[----:B------:R-:W-:-:S04]  /*0ac0*/  @!P0 FMUL R17, R17, 0.5 ;  /* 0x3f00000011118820 */ /* 0x000fc80000400000 */
[----:B------:R-:W1:Y:S02]  /*0ad0*/  @!P2 MUFU.EX2 R19, R17 ;  /* 0x000000110013a308 */ /* 0x000e640000000800 */
[----:B-1----:R-:W-:-:S05]  /*0ae0*/  @!P0 FMUL R19, R19, R19 ;  /* 0x0000001313138220 */ /* 0x002fca0000400000 */
[----:B------:R1:W-:Y:S04]  /*0af0*/  @!P2 STG.E desc[UR4][R10.64], R19 ;  /* 0x000000130a00a986 */ /* 0x0003e8000c101904 */
[----:B0-----:R-:W2:Y:S01]  /*0b00*/  @!P1 LDG.E R14, desc[UR4][R12.64+0x200] ;  /* 0x000200040c0e9981 */ /* 0x001ea2000c1e1900 */
[----:B------:R-:W-:Y:S02]  /*0b10*/  PLOP3.LUT P0, PT, PT, PT, PT, 0x80, 0x8 ;  /* 0x000000000008781c */ /* 0x000fe40003f0f070 */
[----:B------:R-:W-:Y:S01]  /*0b20*/  IADD3 R15, PT, PT, R9, 0x180, RZ ;  /* 0x00000180090f7810 */ /* 0x000fe20007ffe0ff */
        /* <DEDUP_REMOVED lines=10> */
[----:B------:R-:W-:Y:S02]  /*0bd0*/  VIADD R15, R9, 0x200 ;  /* 0x00000200090f7836 */ /* 0x000fe40000000000 */
[----:B--2---:R-:W-:-:S05]  /*0be0*/  @!P2 FMUL R17, R14, 1.4426950216293334961 ;  /* 0x3fb8aa3b0e11a820 */ /* 0x004fca0000400000 */
[----:B------:R-:W-:-:S04]  /*0bf0*/  @!P2 FSETP.GEU.AND P1, PT, R17, -126, PT ;  /* 0xc2fc00001100a80b */ /* 0x000fc80003f2e000 */
[----:B------:R-:W-:Y:S02]  /*0c00*/  @!P2 PLOP3.LUT P0, PT, P1, PT, PT, 0x80, 0x8 ;  /* 0x000000000008a81c */ /* 0x000fe40000f0f070 */
[----:B------:R-:W-:-:S11]  /*0c10*/  ISETP.GE.AND P1, PT, R15, R6, PT ;  /* 0x000000060f00720c */ /* 0x000fd60003f26270 */
[----:B------:R-:W-:-:S04]  /*0c20*/  @!P0 FMUL R17, R17, 0.5 ;  /* 0x3f00000011118820 */ /* 0x000fc80000400000 */
[----:B-1----:R-:W1:Y:S02]  /*0c30*/  @!P2 MUFU.EX2 R19, R17 ;  /* 0x000000110013a308 */ /* 0x002e640000000800 */
[----:B-1----:R-:W-:-:S05]  /*0c40*/  @!P0 FMUL R19, R19, R19 ;  /* 0x0000001313138220 */ /* 0x002fca0000400000 */
[----:B------:R1:W-:Y:S04]  /*0c50*/  @!P2 STG.E desc[UR4][R10.64+0x400], R19 ;  /* 0x000400130a00a986 */ /* 0x0003e8000c101904 */
[----:B------:R-:W2:Y:S01]  /*0c60*/  @!P1 LDG.E R14, desc[UR4][R12.64+0x600] ;  /* 0x000600040c0e9981 */ /* 0x000ea2000c1e1900 */
[----:B------:R-:W-:Y:S02]  /*0c70*/  PLOP3.LUT P0, PT, PT, PT, PT, 0x80, 0x8 ;  /* 0x000000000008781c */ /* 0x000fe40003f0f070 */
[----:B------:R-:W-:Y:S01]  /*0c80*/  IADD3 R15, PT, PT, R9, 0x280, RZ ;  /* 0x00000280090f7810 */ /* 0x000fe20007ffe0ff */
[----:B--2---:R-:W-:-:S05]  /*0c90*/  @!P1 FMUL R18, R14, 1.4426950216293334961 ;  /* 0x3fb8aa3b0e129820 */ /* 0x004fca0000400000 */
[----:B------:R-:W-:-:S04]  /*0ca0*/  @!P1 FSETP.GEU.AND P2, PT, R18, -126, PT ;  /* 0xc2fc00001200980b */ /* 0x000fc80003f4e000 */
[----:B------:R-:W-:Y:S02]  /*0cb0*/  @!P1 PLOP3.LUT P0, PT, P2, PT, PT, 0x80, 0x8 ;  /* 0x000000000008981c */ /* 0x000fe4000170f070 */
[----:B------:R-:W-:-:S11]  /*0cc0*/  ISETP.GE.AND P2, PT, R15, R6, PT ;  /* 0x000000060f00720c */ /* 0x000fd60003f46270 */
[----:B------:R-:W-:-:S04]  /*0cd0*/  @!P0 FMUL R18, R18, 0.5 ;  /* 0x3f00000012128820 */ /* 0x000fc80000400000 */
[----:B0-----:R-:W0:Y:S02]  /*0ce0*/  @!P1 MUFU.EX2 R21, R18 ;  /* 0x0000001200159308 */ /* 0x001e240000000800 */
        /* <DEDUP_REMOVED lines=14> */
[----:B------:R-:W-:Y:S01]  /*0dd0*/  PLOP3.LUT P0, PT, PT, PT, PT, 0x80, 0x8 ;  /* 0x000000000008781c */ /* 0x000fe20003f0f070 */
[----:B------:R-:W-:Y:S01]  /*0de0*/  BSSY.RECONVERGENT B0, `(.L_x_38) ;  /* 0x0000014000007945 */ /* 0x000fe20003800200 */
[----:B------:R-:W-:Y:S02]  /*0df0*/  IADD3 R9, PT, PT, R9, 0x380, RZ ;  /* 0x0000038009097810 */ /* 0x000fe40007ffe0ff */
[----:B------:R-:W-:Y:S01]  /*0e00*/  IADD3 R0, PT, PT, R0, 0x8, RZ ;  /* 0x0000000800007810 */ /* 0x000fe20007ffe0ff */
[----:B--2---:R-:W-:-:S05]  /*0e10*/  @!P1 FMUL R14, R14, 1.4426950216293334961 ;  /* 0x3fb8aa3b0e0e9820 */ /* 0x004fca0000400000 */
[----:B------:R-:W-:-:S04]  /*0e20*/  @!P1 FSETP.GEU.AND P2, PT, R14, -126, PT ;  /* 0xc2fc00000e00980b */ /* 0x000fc80003f4e000 */
[----:B------:R-:W-:-:S13]  /*0e30*/  @!P1 PLOP3.LUT P0, PT, P2, PT, PT, 0x80, 0x8 ;  /* 0x000000000008981c */ /* 0x000fda000170f070 */
[----:B------:R-:W-:-:S04]  /*0e40*/  @!P0 FMUL R14, R14, 0.5 ;  /* 0x3f0000000e0e8820 */ /* 0x000fc80000400000 */
[----:B------:R-:W1:Y:S02]  /*0e50*/  @!P1 MUFU.EX2 R15, R14 ;  /* 0x0000000e000f9308 */ /* 0x000e640000000800 */
[----:B-1----:R-:W-:Y:S01]  /*0e60*/  @!P0 FMUL R15, R15, R15 ;  /* 0x0000000f0f0f8220 */ /* 0x002fe20000400000 */
[----:B------:R-:W-:-:S04]  /*0e70*/  ISETP.GE.AND P0, PT, R9, R6, PT ;  /* 0x000000060900720c */ /* 0x000fc80003f06270 */
[----:B------:R0:W-:Y:S01]  /*0e80*/  @!P1 STG.E desc[UR4][R10.64+0xa00], R15 ;  /* 0x000a000f0a009986 */ /* 0x0001e2000c101904 */
[----:B------:R-:W-:-:S08]  /*0e90*/  ISETP.NE.AND P1, PT, R0, R8, PT ;  /* 0x000000080000720c */ /* 0x000fd00003f25270 */
[----:B------:R-:W-:Y:S05]  /*0ea0*/  @P0 BRA `(.L_x_39) ;  /* 0x00000000001c0947 */ /* 0x000fea0003800000 */
[----:B------:R-:W2:Y:S02]  /*0eb0*/  LDG.E R12, desc[UR4][R12.64+0xc00] ;  /* 0x000c00040c0c7981 */ /* 0x000ea4000c1e1900 */
[----:B--2---:R-:W-:-:S05]  /*0ec0*/  FMUL R9, R12, 1.4426950216293334961 ;  /* 0x3fb8aa3b0c097820 */ /* 0x004fca0000400000 */
[----:B------:R-:W-:-:S13]  /*0ed0*/  FSETP.GEU.AND P0, PT, R9, -126, PT ;  /* 0xc2fc00000900780b */ /* 0x000fda0003f0e000 */
[----:B------:R-:W-:-:S04]  /*0ee0*/  @!P0 FMUL R9, R9, 0.5 ;  /* 0x3f00000009098820 */ /* 0x000fc80000400000 */
[----:B0-----:R-:W0:Y:S02]  /*0ef0*/  MUFU.EX2 R15, R9 ;  /* 0x00000009000f7308 */ /* 0x001e240000000800 */
[----:B0-----:R-:W-:-:S05]  /*0f00*/  @!P0 FMUL R15, R15, R15 ;  /* 0x0000000f0f0f8220 */ /* 0x001fca0000400000 */
[----:B------:R1:W-:Y:S02]  /*0f10*/  STG.E desc[UR4][R10.64+0xc00], R15 ;  /* 0x000c000f0a007986 */ /* 0x0003e4000c101904 */
.L_x_39:
[----:B------:R-:W-:Y:S05]  /*0f20*/  BSYNC.RECONVERGENT B0 ;  /* 0x0000000000007941 */ /* 0x000fea0003800200 */
.L_x_38:
[----:B------:R-:W-:Y:S05]  /*0f30*/  @P1 BRA `(.L_x_40) ;  /* 0xfffffff800801947 */ /* 0x000fea000383ffff */
.L_x_25:
[----:B------:R-:W-:-:S13]  /*0f40*/  ISETP.NE.AND P0, PT, R16, RZ, PT ;  /* 0x000000ff1000720c */ /* 0x000fda0003f05270 */
[----:B------:R-:W-:Y:S05]  /*0f50*/  @!P0 EXIT ;  /* 0x000000000000894d */ /* 0x000fea0003800000 */
[----:B------:R-:W5:Y:S01]  /*0f60*/  LDC R0, c[0x0][0x388] ;  /* 0x0000e200ff007b82 */ /* 0x000f620000000800 */
[----:B------:R-:W-:Y:S02]  /*0f70*/  ISETP.GE.U32.AND P0, PT, R16, 0x4, PT ;  /* 0x000000041000780c */ /* 0x000fe40003f06070 */
[----:B-----5:R-:W-:-:S04]  /*0f80*/  LOP3.LUT R17, R0, 0x3, RZ, 0xc0, !PT ;  /* 0x0000000300117812 */ /* 0x020fc800078ec0ff */
[----:B------:R-:W-:-:S07]  /*0f90*/  ISETP.NE.AND P1, PT, R17, RZ, PT ;  /* 0x000000ff1100720c */ /* 0x000fce0003f25270 */
[----:B------:R-:W-:Y:S06]  /*0fa0*/  @!P0 BRA `(.L_x_41) ;  /* 0x0000000000d48947 */ /* 0x000fec0003800000 */
[----:B01234-:R-:W-:-:S05]  /*0fb0*/  IMAD R9, R8, 0x80, R7 ;  /* 0x0000008008097824 */ /* 0x01ffca00078e0207 */
[----:B------:R-:W-:-:S13]  /*0fc0*/  ISETP.GE.AND P2, PT, R9, R6, PT ;  /* 0x000000060900720c */ /* 0x000fda0003f46270 */
[----:B------:R-:W-:-:S06]  /*0fd0*/  @!P2 IMAD.WIDE R10, R9, 0x4, R4 ;  /* 0x00000004090aa825 */ /* 0x000fcc00078e0204 */
[----:B------:R-:W2:Y:S01]  /*0fe0*/  @!P2 LDG.E R10, desc[UR4][R10.64] ;  /* 0x000000040a0aa981 */ /* 0x000ea2000c1e1900 */
[----:B------:R-:W-:Y:S01]  /*0ff0*/  PLOP3.LUT P0, PT, PT, PT, PT, 0x80, 0x8 ;  /* 0x000000000008781c */ /* 0x000fe20003f0f070 */
[C---:B------:R-:W-:Y:S01]  /*1000*/  @!P2 IMAD.WIDE R12, R9.reuse, 0x4, R2 ;  /* 0x00000004090ca825 */ /* 0x040fe200078e0202 */
[----:B------:R-:W-:-:S03]  /*1010*/  IADD3 R15, PT, PT, R9, 0x80, RZ ;  /* 0x00000080090f7810 */ /* 0x000fc60007ffe0ff */
[----:B--2---:R-:W-:-:S05]  /*1020*/  @!P2 FMUL R14, R10, 1.4426950216293334961 ;  /* 0x3fb8aa3b0a0ea820 */ /* 0x004fca0000400000 */
[----:B------:R-:W-:-:S04]  /*1030*/  @!P2 FSETP.GEU.AND P3, PT, R14, -126, PT ;  /* 0xc2fc00000e00a80b */ /* 0x000fc80003f6e000 */
[----:B------:R-:W-:Y:S02]  /*1040*/  @!P2 PLOP3.LUT P0, PT, P3, PT, PT, 0x80, 0x8 ;  /* 0x000000000008a81c */ /* 0x000fe40001f0f070 */
[----:B------:R-:W-:-:S11]  /*1050*/  ISETP.GE.AND P3, PT, R15, R6, PT ;  /* 0x000000060f00720c */ /* 0x000fd60003f66270 */
[----:B------:R-:W-:Y:S02]  /*1060*/  @!P0 FMUL R14, R14, 0.5 ;  /* 0x3f0000000e0e8820 */ /* 0x000fe40000400000 */
[----:B------:R-:W-:Y:S02]  /*1070*/  @!P3 IMAD.WIDE R10, R15, 0x4, R4 ;  /* 0x000000040f0ab825 */ /* 0x000fe400078e0204 */
[----:B------:R-:W0:Y:S02]  /*1080*/  @!P2 MUFU.EX2 R19, R14 ;  /* 0x0000000e0013a308 */ /* 0x000e240000000800 */
[----:B0-----:R-:W-:-:S05]  /*1090*/  @!P0 FMUL R19, R19, R19 ;  /* 0x0000001313138220 */ /* 0x001fca0000400000 */
[----:B------:R0:W-:Y:S04]  /*10a0*/  @!P2 STG.E desc[UR4][R12.64], R19 ;  /* 0x000000130c00a986 */ /* 0x0001e8000c101904 */
[----:B------:R-:W2:Y:S01]  /*10b0*/  @!P3 LDG.E R10, desc[UR4][R10.64] ;  /* 0x000000040a0ab981 */ /* 0x000ea2000c1e1900 */
[----:B------:R-:W-:Y:S01]  /*10c0*/  PLOP3.LUT P0, PT, PT, PT, PT, 0x80, 0x8 ;  /* 0x000000000008781c */ /* 0x000fe20003f0f070 */
[----:B------:R-:W-:Y:S01]  /*10d0*/  @!P3 IMAD.WIDE R14, R15, 0x4, R2 ;  /* 0x000000040f0eb825 */ /* 0x000fe200078e0202 */
[----:B------:R-:W-:-:S03]  /*10e0*/  IADD3 R23, PT, PT, R9, 0x100, RZ ;  /* 0x0000010009177810 */ /* 0x000fc60007ffe0ff */
[----:B--2---:R-:W-:-:S05]  /*10f0*/  @!P3 FMUL R16, R10, 1.4426950216293334961 ;  /* 0x3fb8aa3b0a10b820 */ /* 0x004fca0000400000 */
[----:B------:R-:W-:-:S04]  /*1100*/  @!P3 FSETP.GEU.AND P2, PT, R16, -126, PT ;  /* 0xc2fc00001000b80b */ /* 0x000fc80003f4e000 */
[----:B------:R-:W-:Y:S02]  /*1110*/  @!P3 PLOP3.LUT P0, PT, P2, PT, PT, 0x80, 0x8 ;  /* 0x000000000008b81c */ /* 0x000fe4000170f070 */
[----:B------:R-:W-:-:S11]  /*1120*/  ISETP.GE.AND P2, PT, R23, R6, PT ;  /* 0x000000061700720c */ /* 0x000fd60003f46270 */
[----:B------:R-:W-:Y:S02]  /*1130*/  @!P0 FMUL R16, R16, 0.5 ;  /* 0x3f00000010108820 */ /* 0x000fe40000400000 */
[----:B------:R-:W-:Y:S02]  /*1140*/  @!P2 IMAD.WIDE R10, R23, 0x4, R4 ;  /* 0x00000004170aa825 */ /* 0x000fe400078e0204 */
[----:B------:R-:W1:Y:S02]  /*1150*/  @!P3 MUFU.EX2 R21, R16 ;  /* 0x000000100015b308 */ /* 0x000e640000000800 */
[----:B-1----:R-:W-:-:S05]  /*1160*/  @!P0 FMUL R21, R21, R21 ;  /* 0x0000001515158220 */ /* 0x002fca0000400000 */
[----:B------:R1:W-:Y:S04]  /*1170*/  @!P3 STG.E desc[UR4][R14.64], R21 ;  /* 0x000000150e00b986 */ /* 0x0003e8000c101904 */
[----:B------:R-:W2:Y:S01]  /*1180*/  @!P2 LDG.E R10, desc[UR4][R10.64] ;  /* 0x000000040a0aa981 */ /* 0x000ea2000c1e1900 */
[----:B------:R-:W-:Y:S01]  /*1190*/  PLOP3.LUT P0, PT, PT, PT, PT, 0x80, 0x8 ;  /* 0x000000000008781c */ /* 0x000fe20003f0f070 */
[----:B0-----:R-:W-:Y:S01]  /*11a0*/  @!P2 IMAD.WIDE R12, R23, 0x4, R2 ;  /* 0x00000004170ca825 */ /* 0x001fe200078e0202 */
        /* <DEDUP_REMOVED lines=12> */
[----:B-1----:R-:W-:Y:S01]  /*1270*/  @!P3 IMAD.WIDE R14, R25, 0x4, R2 ;  /* 0x00000004190eb825 */ /* 0x002fe200078e0202 */
[----:B------:R-:W-:-:S03]  /*1280*/  IADD3 R8, PT, PT, R8, 0x4, RZ ;  /* 0x0000000408087810 */ /* 0x000fc60007ffe0ff */
[----:B--2---:R-:W-:-:S05]  /*1290*/  @!P3 FMUL R9, R10, 1.4426950216293334961 ;  /* 0x3fb8aa3b0a09b820 */ /* 0x004fca0000400000 */
[----:B------:R-:W-:-:S04]  /*12a0*/  @!P3 FSETP.GEU.AND P2, PT, R9, -126, PT ;  /* 0xc2fc00000900b80b */ /* 0x000fc80003f4e000 */
[----:B------:R-:W-:-:S13]  /*12b0*/  @!P3 PLOP3.LUT P0, PT, P2, PT, PT, 0x80, 0x8 ;  /* 0x000000000008b81c */ /* 0x000fda000170f070 */
[----:B------:R-:W-:-:S04]  /*12c0*/  @!P0 FMUL R9, R9, 0.5 ;  /* 0x3f00000009098820 */ /* 0x000fc80000400000 */
[----:B------:R-:W1:Y:S02]  /*12d0*/  @!P3 MUFU.EX2 R21, R9 ;  /* 0x000000090015b308 */ /* 0x000e640000000800 */
[----:B-1----:R-:W-:-:S05]  /*12e0*/  @!P0 FMUL R21, R21, R21 ;  /* 0x0000001515158220 */ /* 0x002fca0000400000 */
[----:B------:R0:W-:Y:S02]  /*12f0*/  @!P3 STG.E desc[UR4][R14.64], R21 ;  /* 0x000000150e00b986 */ /* 0x0001e4000c101904 */
.L_x_41:
[----:B------:R-:W-:Y:S05]  /*1300*/  @!P1 EXIT ;  /* 0x000000000000994d */ /* 0x000fea0003800000 */
[----:B------:R-:W-:Y:S02]  /*1310*/  ISETP.NE.AND P0, PT, R17, 0x1, PT ;  /* 0x000000011100780c */ /* 0x000fe40003f05270 */
[----:B------:R-:W-:-:S04]  /*1320*/  LOP3.LUT R0, R0, 0x1, RZ, 0xc0, !PT ;  /* 0x0000000100007812 */ /* 0x000fc800078ec0ff */
[----:B------:R-:W-:-:S07]  /*1330*/  ISETP.NE.U32.AND P1, PT, R0, 0x1, PT ;  /* 0x000000010000780c */ /* 0x000fce0003f25070 */
[----:B------:R-:W-:Y:S06]  /*1340*/  @!P0 BRA `(.L_x_42) ;  /* 0x00000000006c8947 */ /* 0x000fec0003800000 */
[----:B01234-:R-:W-:-:S04]  /*1350*/  LEA R13, R8, R7, 0x7 ;  /* 0x00000007080d7211 */ /* 0x01ffc800078e38ff */
[----:B------:R-:W-:-:S13]  /*1360*/  ISETP.GE.AND P2, PT, R13, R6, PT ;  /* 0x000000060d00720c */ /* 0x000fda0003f46270 */
[----:B------:R-:W-:-:S06]  /*1370*/  @!P2 IMAD.WIDE R10, R13, 0x4, R4 ;  /* 0x000000040d0aa825 */ /* 0x000fcc00078e0204 */
[----:B------:R-:W2:Y:S01]  /*1380*/  @!P2 LDG.E R10, desc[UR4][R10.64] ;  /* 0x000000040a0aa981 */ /* 0x000ea2000c1e1900 */
[----:B------:R-:W-:Y:S01]  /*1390*/  PLOP3.LUT P0, PT, PT, PT, PT, 0x80, 0x8 ;  /* 0x000000000008781c */ /* 0x000fe20003f0f070 */
[C---:B------:R-:W-:Y:S02]  /*13a0*/  VIADD R15, R13.reuse, 0x80 ;  /* 0x000000800d0f7836 */ /* 0x040fe40000000000 */
[----:B------:R-:W-:-:S04]  /*13b0*/  @!P2 IMAD.WIDE R12, R13, 0x4, R2 ;  /* 0x000000040d0ca825 */ /* 0x000fc800078e0202 */
        /* <DEDUP_REMOVED lines=20> */
.L_x_42:
[----:B------:R-:W-:Y:S05]  /*1500*/  @P1 EXIT ;  /* 0x000000000000194d */ /* 0x000fea0003800000 */
[----:B01234-:R-:W-:-:S04]  /*1510*/  LEA R9, R8, R7, 0x7 ;  /* 0x0000000708097211 */ /* 0x01ffc800078e38ff */
[----:B------:R-:W-:-:S13]  /*1520*/  ISETP.GE.AND P0, PT, R9, R6, PT ;  /* 0x000000060900720c */ /* 0x000fda0003f06270 */
[----:B------:R-:W-:Y:S05]  /*1530*/  @P0 EXIT ;  /* 0x000000000000094d */ /* 0x000fea0003800000 */
[----:B------:R-:W-:-:S06]  /*1540*/  IMAD.WIDE R4, R9, 0x4, R4 ;  /* 0x0000000409047825 */ /* 0x000fcc00078e0204 */
[----:B------:R-:W2:Y:S01]  /*1550*/  LDG.E R4, desc[UR4][R4.64] ;  /* 0x0000000404047981 */ /* 0x000ea2000c1e1900 */
[----:B------:R-:W-:-:S04]  /*1560*/  IMAD.WIDE R2, R9, 0x4, R2 ;  /* 0x0000000409027825 */ /* 0x000fc800078e0202 */
[----:B--2---:R-:W-:-:S05]  /*1570*/  FMUL R0, R4, 1.4426950216293334961 ;  /* 0x3fb8aa3b04007820 */ /* 0x004fca0000400000 */
[----:B------:R-:W-:-:S13]  /*1580*/  FSETP.GEU.AND P0, PT, R0, -126, PT ;  /* 0xc2fc00000000780b */ /* 0x000fda0003f0e000 */
[----:B------:R-:W-:-:S04]  /*1590*/  @!P0 FMUL R0, R0, 0.5 ;  /* 0x3f00000000008820 */ /* 0x000fc80000400000 */
[----:B------:R-:W0:Y:S02]  /*15a0*/  MUFU.EX2 R7, R0 ;  /* 0x0000000000077308 */ /* 0x000e240000000800 */
[----:B0-----:R-:W-:-:S05]  /*15b0*/  @!P0 FMUL R7, R7, R7 ;  /* 0x0000000707078220 */ /* 0x001fca0000400000 */
[----:B------:R-:W-:Y:S01]  /*15c0*/  STG.E desc[UR4][R2.64], R7 ;  /* 0x0000000702007986 */ /* 0x000fe2000c101904 */
[----:B------:R-:W-:Y:S05]  /*15d0*/  EXIT ;  /* 0x000000000000794d */ /* 0x000fea0003800000 */
.L_x_24:
[----:B------:R-:W-:-:S13]  /*15e0*/  ISETP.GE.AND P0, PT, R0, 0x1, PT ;  /* 0x000000010000780c */ /* 0x000fda0003f06270 */
[----:B------:R-:W-:Y:S05]  /*15f0*/  @!P0 EXIT ;  /* 0x000000000000894d */ /* 0x000fea0003800000 */
[C---:B------:R-:W-:Y:S01]  /*1600*/  ISETP.GE.U32.AND P1, PT, R0.reuse, 0x10, PT ;  /* 0x000000100000780c */ /* 0x040fe20003f26070 */
[----:B------:R-:W-:Y:S01]  /*1610*/  HFMA2 R6, -RZ, RZ, 0, 0 ;  /* 0x00000000ff067431 */ /* 0x000fe200000001ff */
[----:B------:R-:W-:-:S04]  /*1620*/  LOP3.LUT R20, R0, 0xf, RZ, 0xc0, !PT ;  /* 0x0000000f00147812 */ /* 0x000fc800078ec0ff */
[----:B------:R-:W-:-:S07]  /*1630*/  ISETP.NE.AND P0, PT, R20, RZ, PT ;  /* 0x000000ff1400720c */ /* 0x000fce0003f05270 */
[----:B------:R-:W-:Y:S06]  /*1640*/  @!P1 BRA `(.L_x_43) ;  /* 0x0000000800189947 */ /* 0x000fec0003800000 */
[C---:B------:R-:W-:Y:S01]  /*1650*/  IMAD.WIDE.U32 R14, R7.reuse, 0x4, RZ ;  /* 0x00000004070e7825 */ /* 0x040fe200078e00ff */
[----:B------:R-:W-:Y:S02]  /*1660*/  LOP3.LUT R6, R0, 0x7ffffff0, RZ, 0xc0, !PT ;  /* 0x7ffffff000067812 */ /* 0x000fe400078ec0ff */
[----:B------:R-:W-:Y:S02]  /*1670*/  IADD3 R12, PT, PT, R7, 0x480, RZ ;  /* 0x00000480070c7810 */ /* 0x000fe40007ffe0ff */
[----:B------:R-:W-:Y:S01]  /*1680*/  MOV R13, R14 ;  /* 0x0000000e000d7202 */ /* 0x000fe20000000f00 */
[----:B------:R-:W-:-:S07]  /*1690*/  IMAD.MOV R14, RZ, RZ, -R6 ;  /* 0x000000ffff0e7224 */ /* 0x000fce00078e0a06 */
.L_x_44:
[----:B0-----:R-:W-:-:S04]  /*16a0*/  IADD3 R10, P1, PT, R13, R4, RZ ;  /* 0x000000040d0a7210 */ /* 0x001fc80007f3e0ff */
[----:B------:R-:W-:-:S05]  /*16b0*/  IADD3.X R11, PT, PT, R15, R5, RZ, P1, !PT ;  /* 0x000000050f0b7210 */ /* 0x000fca0000ffe4ff */
[----:B------:R-:W2:Y:S02]  /*16c0*/  LDG.E R8, desc[UR4][R10.64] ;  /* 0x000000040a087981 */ /* 0x000ea4000c1e1900 */
[----:B--2---:R-:W-:Y:S01]  /*16d0*/  FMUL R16, R8, 1.4426950216293334961 ;  /* 0x3fb8aa3b08107820 */ /* 0x004fe20000400000 */
[----:B------:R-:W-:-:S04]  /*16e0*/  IADD3 R8, P2, PT, R13, R2, RZ ;  /* 0x000000020d087210 */ /* 0x000fc80007f5e0ff */
[----:B------:R-:W-:Y:S02]  /*16f0*/  FSETP.GEU.AND P1, PT, R16, -126, PT ;  /* 0xc2fc00001000780b */ /* 0x000fe40003f2e000 */
[----:B------:R-:W-:-:S11]  /*1700*/  IADD3.X R9, PT, PT, R15, R3, RZ, P2, !PT ;  /* 0x000000030f097210 */ /* 0x000fd600017fe4ff */
[----:B------:R-:W-:-:S04]  /*1710*/  @!P1 FMUL R16, R16, 0.5 ;  /* 0x3f00000010109820 */ /* 0x000fc80000400000 */
[----:B------:R-:W0:Y:S02]  /*1720*/  MUFU.EX2 R17, R16 ;  /* 0x0000001000117308 */ /* 0x000e240000000800 */
[----:B0-----:R-:W-:-:S05]  /*1730*/  @!P1 FMUL R17, R17, R17 ;  /* 0x0000001111119220 */ /* 0x001fca0000400000 */
[----:B------:R0:W-:Y:S04]  /*1740*/  STG.E desc[UR4][R8.64], R17 ;  /* 0x0000001108007986 */ /* 0x0001e8000c101904 */
[----:B------:R-:W2:Y:S02]  /*1750*/  LDG.E R18, desc[UR4][R10.64+0x200] ;  /* 0x000200040a127981 */ /* 0x000ea4000c1e1900 */
[----:B--2---:R-:W-:-:S05]  /*1760*/  FMUL R18, R18, 1.4426950216293334961 ;  /* 0x3fb8aa3b12127820 */ /* 0x004fca0000400000 */
[----:B------:R-:W-:-:S13]  /*1770*/  FSETP.GEU.AND P1, PT, R18, -126, PT ;  /* 0xc2fc00001200780b */ /* 0x000fda0003f2e000 */
[----:B------:R-:W-:-:S04]  /*1780*/  @!P1 FMUL R18, R18, 0.5 ;  /* 0x3f00000012129820 */ /* 0x000fc80000400000 */
[----:B------:R-:W1:Y:S02]  /*1790*/  MUFU.EX2 R19, R18 ;  /* 0x0000001200137308 */ /* 0x000e640000000800 */
[----:B-1----:R-:W-:-:S05]  /*17a0*/  @!P1 FMUL R19, R19, R19 ;  /* 0x0000001313139220 */ /* 0x002fca0000400000 */
[----:B------:R1:W-:Y:S04]  /*17b0*/  STG.E desc[UR4][R8.64+0x200], R19 ;  /* 0x0002001308007986 */ /* 0x0003e8000c101904 */
[----:B------:R-:W2:Y:S02]  /*17c0*/  LDG.E R16, desc[UR4][R10.64+0x400] ;  /* 0x000400040a107981 */ /* 0x000ea4000c1e1900 */
[----:B--2---:R-:W-:-:S05]  /*17d0*/  FMUL R16, R16, 1.4426950216293334961 ;  /* 0x3fb8aa3b10107820 */ /* 0x004fca0000400000 */
[----:B------:R-:W-:-:S13]  /*17e0*/  FSETP.GEU.AND P1, PT, R16, -126, PT ;  /* 0xc2fc00001000780b */ /* 0x000fda0003f2e000 */
[----:B------:R-:W-:-:S04]  /*17f0*/  @!P1 FMUL R16, R16, 0.5 ;  /* 0x3f00000010109820 */ /* 0x000fc80000400000 */
[----:B0-----:R-:W0:Y:S02]  /*1800*/  MUFU.EX2 R17, R16 ;  /* 0x0000001000117308 */ /* 0x001e240000000800 */
[----:B0-----:R-:W-:-:S05]  /*1810*/  @!P1 FMUL R17, R17, R17 ;  /* 0x0000001111119220 */ /* 0x001fca0000400000 */
[----:B------:R0:W-:Y:S04]  /*1820*/  STG.E desc[UR4][R8.64+0x400], R17 ;  /* 0x0004001108007986 */ /* 0x0001e8000c101904 */
[----:B------:R-:W2:Y:S02]  /*1830*/  LDG.E R21, desc[UR4][R10.64+0x600] ;  /* 0x000600040a157981 */ /* 0x000ea4000c1e1900 */
[----:B--2---:R-:W-:-:S05]  /*1840*/  FMUL R21, R21, 1.4426950216293334961 ;  /* 0x3fb8aa3b15157820 */ /* 0x004fca0000400000 */
[----:B------:R-:W-:-:S13]  /*1850*/  FSETP.GEU.AND P1, PT, R21, -126, PT ;  /* 0xc2fc00001500780b */ /* 0x000fda0003f2e000 */
[----:B------:R-:W-:-:S04]  /*1860*/  @!P1 FMUL R21, R21, 0.5 ;  /* 0x3f00000015159820 */ /* 0x000fc80000400000 */
[----:B-1----:R-:W1:Y:S02]  /*1870*/  MUFU.EX2 R19, R21 ;  /* 0x0000001500137308 */ /* 0x002e640000000800 */
        /* <DEDUP_REMOVED lines=27> */
[----:B------:R-:W2:Y:S02]  /*1a30*/  MUFU.EX2 R23, R22 ;  /* 0x0000001600177308 */ /* 0x000ea40000000800 */
[----:B--2---:R-:W-:-:S05]  /*1a40*/  @!P1 FMUL R23, R23, R23 ;  /* 0x0000001717179220 */ /* 0x004fca0000400000 */
[----:B------:R-:W-:Y:S04]  /*1a50*/  STG.E desc[UR4][R8.64+0xe00], R23 ;  /* 0x000e001708007986 */ /* 0x000fe8000c101904 */
[----:B------:R-:W2:Y:S01]  /*1a60*/  LDG.E R16, desc[UR4][R10.64+0x1000] ;  /* 0x001000040a107981 */ /* 0x000ea2000c1e1900 */
[----:B-1----:R-:W-:Y:S01]  /*1a70*/  HFMA2 R19, -RZ, RZ, 0, 0 ;  /* 0x00000000ff137431 */ /* 0x002fe200000001ff */
[----:B------:R-:W-:-:S05]  /*1a80*/  MOV R18, 0x600 ;  /* 0x0000060000127802 */ /* 0x000fca0000000f00 */
[----:B------:R-:W-:-:S04]  /*1a90*/  IMAD.WIDE R18, R12, 0x4, R18 ;  /* 0x000000040c127825 */ /* 0x000fc800078e0212 */
[----:B--2---:R-:W-:Y:S01]  /*1aa0*/  FMUL R21, R16, 1.4426950216293334961 ;  /* 0x3fb8aa3b10157820 */ /* 0x004fe20000400000 */
[----:B------:R-:W-:-:S04]  /*1ab0*/  IADD3 R16, P2, PT, R18, R4, RZ ;  /* 0x0000000412107210 */ /* 0x000fc80007f5e0ff */
[----:B------:R-:W-:Y:S02]  /*1ac0*/  FSETP.GEU.AND P1, PT, R21, -126, PT ;  /* 0xc2fc00001500780b */ /* 0x000fe40003f2e000 */
[----:B0-----:R-:W-:-:S11]  /*1ad0*/  IADD3.X R17, PT, PT, R19, R5, RZ, P2, !PT ;  /* 0x0000000513117210 */ /* 0x001fd600017fe4ff */
[----:B------:R-:W-:-:S04]  /*1ae0*/  @!P1 FMUL R21, R21, 0.5 ;  /* 0x3f00000015159820 */ /* 0x000fc80000400000 */
[----:B------:R-:W0:Y:S02]  /*1af0*/  MUFU.EX2 R25, R21 ;  /* 0x0000001500197308 */ /* 0x000e240000000800 */
[----:B0-----:R-:W-:-:S05]  /*1b00*/  @!P1 FMUL R25, R25, R25 ;  /* 0x0000001919199220 */ /* 0x001fca0000400000 */
[----:B------:R0:W-:Y:S04]  /*1b10*/  STG.E desc[UR4][R8.64+0x1000], R25 ;  /* 0x0010001908007986 */ /* 0x0001e8000c101904 */
[----:B------:R-:W2:Y:S02]  /*1b20*/  LDG.E R10, desc[UR4][R16.64+-0x600] ;  /* 0xfffa0004100a7981 */ /* 0x000ea4000c1e1900 */
[----:B--2---:R-:W-:Y:S01]  /*1b30*/  FMUL R22, R10, 1.4426950216293334961 ;  /* 0x3fb8aa3b0a167820 */ /* 0x004fe20000400000 */
[----:B------:R-:W-:-:S04]  /*1b40*/  IADD3 R10, P2, PT, R18, R2, RZ ;  /* 0x00000002120a7210 */ /* 0x000fc80007f5e0ff */
[----:B------:R-:W-:Y:S01]  /*1b50*/  FSETP.GEU.AND P1, PT, R22, -126, PT ;  /* 0xc2fc00001600780b */ /* 0x000fe20003f2e000 */
[----:B------:R-:W-:-:S12]  /*1b60*/  IMAD.X R11, R19, 0x1, R3, P2 ;  /* 0x00000001130b7824 */ /* 0x000fd800010e0603 */
        /* <DEDUP_REMOVED lines=17> */
[----:B------:R2:W-:Y:S04]  /*1c80*/  STG.E desc[UR4][R10.64+-0x200], R19 ;  /* 0xfffe00130a007986 */ /* 0x0005e8000c101904 */
[----:B-1----:R-:W3:Y:S02]  /*1c90*/  LDG.E R21, desc[UR4][R16.64] ;  /* 0x0000000410157981 */ /* 0x002ee4000c1e1900 */
[----:B---3--:R-:W-:-:S05]  /*1ca0*/  FMUL R21, R21, 1.4426950216293334961 ;  /* 0x3fb8aa3b15157820 */ /* 0x008fca0000400000 */
[----:B------:R-:W-:-:S13]  /*1cb0*/  FSETP.GEU.AND P1, PT, R21, -126, PT ;  /* 0xc2fc00001500780b */ /* 0x000fda0003f2e000 */
[----:B------:R-:W-:-:S04]  /*1cc0*/  @!P1 FMUL R21, R21, 0.5 ;  /* 0x3f00000015159820 */ /* 0x000fc80000400000 */
[----:B0-----:R-:W0:Y:S02]  /*1cd0*/  MUFU.EX2 R9, R21 ;  /* 0x0000001500097308 */ /* 0x001e240000000800 */
[----:B0-----:R-:W-:-:S05]  /*1ce0*/  @!P1 FMUL R9, R9, R9 ;  /* 0x0000000909099220 */ /* 0x001fca0000400000 */
[----:B------:R0:W-:Y:S04]  /*1cf0*/  STG.E desc[UR4][R10.64], R9 ;  /* 0x000000090a007986 */ /* 0x0001e8000c101904 */
[----:B------:R-:W3:Y:S02]  /*1d00*/  LDG.E R18, desc[UR4][R16.64+0x200] ;  /* 0x0002000410127981 */ /* 0x000ee4000c1e1900 */
[----:B---3--:R-:W-:-:S05]  /*1d10*/  FMUL R18, R18, 1.4426950216293334961 ;  /* 0x3fb8aa3b12127820 */ /* 0x008fca0000400000 */
[----:B------:R-:W-:-:S13]  /*1d20*/  FSETP.GEU.AND P1, PT, R18, -126, PT ;  /* 0xc2fc00001200780b */ /* 0x000fda0003f2e000 */
[----:B------:R-:W-:-:S04]  /*1d30*/  @!P1 FMUL R18, R18, 0.5 ;  /* 0x3f00000012129820 */ /* 0x000fc80000400000 */
[----:B--2---:R-:W1:Y:S02]  /*1d40*/  MUFU.EX2 R19, R18 ;  /* 0x0000001200137308 */ /* 0x004e640000000800 */
        /* <DEDUP_REMOVED lines=9> */
[----:B------:R-:W2:Y:S01]  /*1de0*/  LDG.E R21, desc[UR4][R16.64+0x600] ;  /* 0x0006000410157981 */ /* 0x000ea2000c1e1900 */
[----:B------:R-:W-:Y:S02]  /*1df0*/  IADD3 R14, PT, PT, R14, 0x10, RZ ;  /* 0x000000100e0e7810 */ /* 0x000fe40007ffe0ff */
[----:B------:R-:W-:Y:S02]  /*1e00*/  IADD3 R13, P2, PT, R13, 0x2000, RZ ;  /* 0x000020000d0d7810 */ /* 0x000fe40007f5e0ff */
[----:B------:R-:W-:Y:S02]  /*1e10*/  IADD3 R12, PT, PT, R12, 0x800, RZ ;  /* 0x000008000c0c7810 */ /* 0x000fe40007ffe0ff */
[----:B------:R-:W-:Y:S01]  /*1e20*/  IADD3.X R15, PT, PT, RZ, R15, RZ, P2, !PT ;  /* 0x0000000fff0f7210 */ /* 0x000fe200017fe4ff */
[----:B--2---:R-:W-:-:S05]  /*1e30*/  FMUL R21, R21, 1.4426950216293334961 ;  /* 0x3fb8aa3b15157820 */ /* 0x004fca0000400000 */
[----:B------:R-:W-:-:S13]  /*1e40*/  FSETP.GEU.AND P1, PT, R21, -126, PT ;  /* 0xc2fc00001500780b */ /* 0x000fda0003f2e000 */
[----:B------:R-:W-:-:S04]  /*1e50*/  @!P1 FMUL R21, R21, 0.5 ;  /* 0x3f00000015159820 */ /* 0x000fc80000400000 */
[----:B-1----:R-:W1:Y:S02]  /*1e60*/  MUFU.EX2 R19, R21 ;  /* 0x0000001500137308 */ /* 0x002e640000000800 */
[----:B-1----:R-:W-:Y:S01]  /*1e70*/  @!P1 FMUL R19, R19, R19 ;  /* 0x0000001313139220 */ /* 0x002fe20000400000 */
[----:B------:R-:W-:-:S04]  /*1e80*/  ISETP.NE.AND P1, PT, R14, RZ, PT ;  /* 0x000000ff0e00720c */ /* 0x000fc80003f25270 */
[----:B------:R0:W-:Y:S09]  /*1e90*/  STG.E desc[UR4][R10.64+0x600], R19 ;  /* 0x000600130a007986 */ /* 0x0001f2000c101904 */
[----:B------:R-:W-:Y:S05]  /*1ea0*/  @P1 BRA `(.L_x_44) ;  /* 0xfffffff400fc1947 */ /* 0x000fea000383ffff */
.L_x_43:
[----:B------:R-:W-:Y:S05]  /*1eb0*/  @!P0 EXIT ;  /* 0x000000000000894d */ /* 0x000fea0003800000 */
[----:B------:R-:W-:Y:S02]  /*1ec0*/  ISETP.GE.U32.AND P1, PT, R20, 0x8, PT ;  /* 0x000000081400780c */ /* 0x000fe40003f26070 */
[----:B------:R-:W-:-:S04]  /*1ed0*/  LOP3.LUT R17, R0, 0x7, RZ, 0xc0, !PT ;  /* 0x0000000700117812 */ /* 0x000fc800078ec0ff */
[----:B------:R-:W-:-:S07]  /*1ee0*/  ISETP.NE.AND P0, PT, R17, RZ, PT ;  /* 0x000000ff1100720c */ /* 0x000fce0003f05270 */
[----:B------:R-:W-:Y:S06]  /*1ef0*/  @!P1 BRA `(.L_x_45) ;  /* 0x0000000000f09947 */ /* 0x000fec0003800000 */
[----:B0-----:R-:W-:-:S05]  /*1f00*/  LEA R11, R6, R7, 0x7 ;  /* 0x00000007060b7211 */ /* 0x001fca00078e38ff */
[----:B------:R-:W-:-:S05]  /*1f10*/  IMAD.WIDE R8, R11, 0x4, R4 ;  /* 0x000000040b087825 */ /* 0x000fca00078e0204 */
[----:B------:R-:W2:Y:S02]  /*1f20*/  LDG.E R10, desc[UR4][R8.64] ;  /* 0x00000004080a7981 */ /* 0x000ea4000c1e1900 */
[----:B--2---:R-:W-:Y:S01]  /*1f30*/  FMUL R12, R10, 1.4426950216293334961 ;  /* 0x3fb8aa3b0a0c7820 */ /* 0x004fe20000400000 */
[----:B------:R-:W-:-:S04]  /*1f40*/  IMAD.WIDE R10, R11, 0x4, R2 ;  /* 0x000000040b0a7825 */ /* 0x000fc800078e0202 */
[----:B------:R-:W-:-:S13]  /*1f50*/  FSETP.GEU.AND P1, PT, R12, -126, PT ;  /* 0xc2fc00000c00780b */ /* 0x000fda0003f2e000 */
        /* <DEDUP_REMOVED lines=46> */
[----:B------:R-:W3:Y:S01]  /*2240*/  LDG.E R14, desc[UR4][R8.64+0xe00] ;  /* 0x000e0004080e7981 */ /* 0x000ee2000c1e1900 */
[----:B------:R-:W-:Y:S01]  /*2250*/  IADD3 R6, PT, PT, R6, 0x8, RZ ;  /* 0x0000000806067810 */ /* 0x000fe20007ffe0ff */
[----:B---3--:R-:W-:-:S05]  /*2260*/  FMUL R14, R14, 1.4426950216293334961 ;  /* 0x3fb8aa3b0e0e7820 */ /* 0x008fca0000400000 */
[----:B------:R-:W-:-:S13]  /*2270*/  FSETP.GEU.AND P1, PT, R14, -126, PT ;  /* 0xc2fc00000e00780b */ /* 0x000fda0003f2e000 */
[----:B------:R-:W-:-:S04]  /*2280*/  @!P1 FMUL R14, R14, 0.5 ;  /* 0x3f0000000e0e9820 */ /* 0x000fc80000400000 */
[----:B-1----:R-:W0:Y:S02]  /*2290*/  MUFU.EX2 R15, R14 ;  /* 0x0000000e000f7308 */ /* 0x002e240000000800 */
[----:B0-----:R-:W-:-:S05]  /*22a0*/  @!P1 FMUL R15, R15, R15 ;  /* 0x0000000f0f0f9220 */ /* 0x001fca0000400000 */
[----:B------:R2:W-:Y:S02]  /*22b0*/  STG.E desc[UR4][R10.64+0xe00], R15 ;  /* 0x000e000f0a007986 */ /* 0x0005e4000c101904 */
.L_x_45:
[----:B------:R-:W-:Y:S05]  /*22c0*/  @!P0 EXIT ;  /* 0x000000000000894d */ /* 0x000fea0003800000 */
[----:B------:R-:W-:Y:S02]  /*22d0*/  ISETP.GE.U32.AND P0, PT, R17, 0x4, PT ;  /* 0x000000041100780c */ /* 0x000fe40003f06070 */
[----:B------:R-:W-:-:S04]  /*22e0*/  LOP3.LUT R16, R0, 0x3, RZ, 0xc0, !PT ;  /* 0x0000000300107812 */ /* 0x000fc800078ec0ff */
[----:B------:R-:W-:-:S07]  /*22f0*/  ISETP.NE.AND P1, PT, R16, RZ, PT ;  /* 0x000000ff1000720c */ /* 0x000fce0003f25270 */
[----:B------:R-:W-:Y:S06]  /*2300*/  @!P0 BRA `(.L_x_46) ;  /* 0x0000000000808947 */ /* 0x000fec0003800000 */
[----:B0-2---:R-:W-:-:S04]  /*2310*/  IMAD R11, R6, 0x80, R7 ;  /* 0x00000080060b7824 */ /* 0x005fc800078e0207 */
[----:B------:R-:W-:-:S05]  /*2320*/  IMAD.WIDE R8, R11, 0x4, R4 ;  /* 0x000000040b087825 */ /* 0x000fca00078e0204 */
[----:B------:R-:W2:Y:S01]  /*2330*/  LDG.E R0, desc[UR4][R8.64] ;  /* 0x0000000408007981 */ /* 0x000ea2000c1e1900 */
[----:B------:R-:W-:-:S04]  /*2340*/  IMAD.WIDE R10, R11, 0x4, R2 ;  /* 0x000000040b0a7825 */ /* 0x000fc800078e0202 */
[----:B--2---:R-:W-:-:S05]  /*2350*/  FMUL R0, R0, 1.4426950216293334961 ;  /* 0x3fb8aa3b00007820 */ /* 0x004fca0000400000 */
        /* <DEDUP_REMOVED lines=20> */
[----:B------:R-:W-:Y:S01]  /*24a0*/  IADD3 R6, PT, PT, R6, 0x4, RZ ;  /* 0x0000000406067810 */ /* 0x000fe20007ffe0ff */
[----:B--2---:R-:W-:-:S05]  /*24b0*/  FMUL R14, R14, 1.4426950216293334961 ;  /* 0x3fb8aa3b0e0e7820 */ /* 0x004fca0000400000 */
[----:B------:R-:W-:-:S13]  /*24c0*/  FSETP.GEU.AND P0, PT, R14, -126, PT ;  /* 0xc2fc00000e00780b */ /* 0x000fda0003f0e000 */
[----:B------:R-:W-:-:S04]  /*24d0*/  @!P0 FMUL R14, R14, 0.5 ;  /* 0x3f0000000e0e8820 */ /* 0x000fc80000400000 */
[----:B-1----:R-:W0:Y:S02]  /*24e0*/  MUFU.EX2 R15, R14 ;  /* 0x0000000e000f7308 */ /* 0x002e240000000800 */
[----:B0-----:R-:W-:-:S05]  /*24f0*/  @!P0 FMUL R15, R15, R15 ;  /* 0x0000000f0f0f8220 */ /* 0x001fca0000400000 */
[----:B------:R3:W-:Y:S02]  /*2500*/  STG.E desc[UR4][R10.64+0x600], R15 ;  /* 0x0006000f0a007986 */ /* 0x0007e4000c101904 */
.L_x_46:
[----:B------:R-:W-:Y:S05]  /*2510*/  @!P1 EXIT ;  /* 0x000000000000994d */ /* 0x000fea0003800000 */
[----:B0-23--:R-:W-:Y:S02]  /*2520*/  LEA R11, R6, R7, 0x7 ;  /* 0x00000007060b7211 */ /* 0x00dfe400078e38ff */
[----:B------:R-:W-:-:S07]  /*2530*/  IADD3 R0, PT, PT, -R16, RZ, RZ ;  /* 0x000000ff10007210 */ /* 0x000fce0007ffe1ff */
.L_x_47:
[----:B------:R-:W-:-:S06]  /*2540*/  IMAD.WIDE R8, R11, 0x4, R4 ;  /* 0x000000040b087825 */ /* 0x000fcc00078e0204 */
[----:B------:R-:W2:Y:S01]  /*2550*/  LDG.E R8, desc[UR4][R8.64] ;  /* 0x0000000408087981 */ /* 0x000ea2000c1e1900 */
[----:B------:R-:W-:Y:S01]  /*2560*/  IADD3 R0, PT, PT, R0, 0x1, RZ ;  /* 0x0000000100007810 */ /* 0x000fe20007ffe0ff */
[----:B0-----:R-:W-:-:S04]  /*2570*/  IMAD.WIDE R6, R11, 0x4, R2 ;  /* 0x000000040b067825 */ /* 0x001fc800078e0202 */
[----:B--2---:R-:W-:-:S05]  /*2580*/  FMUL R10, R8, 1.4426950216293334961 ;  /* 0x3fb8aa3b080a7820 */ /* 0x004fca0000400000 */
[----:B------:R-:W-:-:S13]  /*2590*/  FSETP.GEU.AND P0, PT, R10, -126, PT ;  /* 0xc2fc00000a00780b */ /* 0x000fda0003f0e000 */
[----:B------:R-:W-:-:S04]  /*25a0*/  @!P0 FMUL R10, R10, 0.5 ;  /* 0x3f0000000a0a8820 */ /* 0x000fc80000400000 */
[----:B------:R-:W0:Y:S02]  /*25b0*/  MUFU.EX2 R13, R10 ;  /* 0x0000000a000d7308 */ /* 0x000e240000000800 */
[----:B0-----:R-:W-:Y:S01]  /*25c0*/  @!P0 FMUL R13, R13, R13 ;  /* 0x0000000d0d0d8220 */ /* 0x001fe20000400000 */
[----:B------:R-:W-:-:S04]  /*25d0*/  ISETP.NE.AND P0, PT, R0, RZ, PT ;  /* 0x000000ff0000720c */ /* 0x000fc80003f05270 */
[----:B------:R0:W-:Y:S09]  /*25e0*/  STG.E desc[UR4][R6.64], R13 ;  /* 0x0000000d06007986 */ /* 0x0001f2000c101904 */
[----:B------:R-:W-:Y:S05]  /*25f0*/  @!P0 EXIT ;  /* 0x000000000000894d */ /* 0x000fea0003800000 */
[----:B------:R-:W-:Y:S01]  /*2600*/  IADD3 R11, PT, PT, R11, 0x80, RZ ;  /* 0x000000800b0b7810 */ /* 0x000fe20007ffe0ff */
[----:B------:R-:W-:Y:S06]  /*2610*/  BRA `(.L_x_47) ;  /* 0xfffffffc00c87947 */ /* 0x000fec000383ffff */
.L_x_48:
        /* <DEDUP_REMOVED lines=14> */
.L_x_69:


//--------------------- .text._ZN3cub18CUB_300001_SM_10006detail9transform16transform_kernelINS2_10policy_hubILb1EN4cuda3std3__45tupleIJN6thrust24THRUST_300001_SM_1000_NS10device_ptrIfEEEEEE10policy1000EiN6cuBERT11exp_functorESC_JPfEEEvT0_iT1_T2_DpNS2_10kernel_argIT3_EE --------------------------
	.section	.text._ZN3cub18CUB_300001_SM_10006detail9transform16transform_kernelINS2_10policy_hubILb1EN4cuda3std3__45tupleIJN6thrust24THRUST_300001_SM_1000_NS10device_ptrIfEEEEEE10policy1000EiN6cuBERT11exp_functorESC_JPfEEEvT0_iT1_T2_DpNS2_10kernel_argIT3_EE,"ax",@progbits
	.align	128
        .global         _ZN3cub18CUB_300001_SM_10006detail9transform16transform_kernelINS2_10policy_hubILb1EN4cuda3std3__45tupleIJN6thrust24THRUST_300001_SM_1000_NS10device_ptrIfEEEEEE10policy1000EiN6cuBERT11exp_functorESC_JPfEEEvT0_iT1_T2_DpNS2_10kernel_argIT3_EE
        .type           _ZN3cub18CUB_300001_SM_10006detail9transform16transform_kernelINS2_10policy_hubILb1EN4cuda3std3__45tupleIJN6thrust24THRUST_300001_SM_1000_NS10device_ptrIfEEEEEE10policy1000EiN6cuBERT11exp_functorESC_JPfEEEvT0_iT1_T2_DpNS2_10kernel_argIT3_EE,@function
        .size           _ZN3cub18CUB_300001_SM_10006detail9transform16transform_kernelINS2_10policy_hubILb1EN4cuda3std3__45tupleIJN6thrust24THRUST_300001_SM_1000_NS10device_ptrIfEEEEEE10policy1000EiN6cuBERT11exp_functorESC_JPfEEEvT0_iT1_T2_DpNS2_10kernel_argIT3_EE,(.L_x_70 - _ZN3cub18CUB_300001_SM_10006detail9transform16transform_kernelINS2_10policy_hubILb1EN4cuda3std3__45tupleIJN6thrust24THRUST_300001_SM_1000_NS10device_ptrIfEEEEEE10policy1000EiN6cuBERT11exp_functorESC_JPfEEEvT0_iT1_T2_DpNS2_10kernel_argIT3_EE)
        .other          _ZN3cub18CUB_300001_SM_10006detail9transform16transform_kernelINS2_10policy_hubILb1EN4cuda3std3__45tupleIJN6thrust24THRUST_300001_SM_1000_NS10device_ptrIfEEEEEE10policy1000EiN6cuBERT11exp_functorESC_JPfEEEvT0_iT1_T2_DpNS2_10kernel_argIT3_EE,@"STO_CUDA_ENTRY STV_DEFAULT"
_ZN3cub18CUB_300001_SM_10006detail9transform16transform_kernelINS2_10policy_hubILb1EN4cuda3std3__45tupleIJN6thrust24THRUST_300001_SM_1000_NS10device_ptrIfEEEEEE10policy1000EiN6cuBERT11exp_functorESC_JPfEEEvT0_iT1_T2_DpNS2_10kernel_argIT3_EE:
.text._ZN3cub18CUB_300001_SM_10006detail9transform16transform_kernelINS2_10policy_hubILb1EN4cuda3std3__45tupleIJN6thrust24THRUST_300001_SM_1000_NS10device_ptrIfEEEEEE10policy1000EiN6cuBERT11exp_functorESC_JPfEEEvT0_iT1_T2_DpNS2_10kernel_argIT3_EE:
[----:B------:R-:W-:Y:S08]  /*0000*/  LDC R1, c[0x0][0x37c] ;  /* 0x0000df00ff017b82 */ /* 0x000ff00000000800 */
[----:B------:R-:W0:Y:S01]  /*0010*/  LDC.64 R8, c[0x0][0x380] ;  /* 0x0000e000ff087b82 */ /* 0x000e220000000a00 */
[----:B------:R-:W1:Y:S01]  /*0020*/  S2R R0, SR_TID.X ;  /* 0x0000000000007919 */ /* 0x000e620000002100 */
[----:B------:R-:W2:Y:S01]  /*0030*/  LDCU.64 UR6, c[0x0][0x358] ;  /* 0x00006b00ff0677ac */ /* 0x000ea20008000a00 */
[----:B------:R-:W-:Y:S05]  /*0040*/  BSSY.RECONVERGENT B0, `(.L_x_49) ;  /* 0x0000016000007945 */ /* 0x000fea0003800200 */
[----:B------:R-:W3:Y:S08]  /*0050*/  S2UR UR4, SR_CTAID.X ;  /* 0x00000000000479c3 */ /* 0x000ef00000002500 */
[----:B------:R-:W4:Y:S01]  /*0060*/  LDC.64 R2, c[0x0][0x398] ;  /* 0x0000e600ff027b82 */ /* 0x000f220000000a00 */
[----:B0-----:R-:W-:-:S07]  /*0070*/  SHF.L.U32 R7, R9, 0x7, RZ ;  /* 0x0000000709077819 */ /* 0x001fce00000006ff */
[----:B------:R-:W0:Y:S01]  /*0080*/  LDC.64 R4, c[0x0][0x390] ;  /* 0x0000e400ff047b82 */ /* 0x000e220000000a00 */
[----:B---3--:R-:W-:Y:S01]  /*0090*/  IMAD R13, R7, UR4, RZ ;  /* 0x00000004070d7c24 */ /* 0x008fe2000f8e02ff */
[----:B-1----:R-:W-:-:S04]  /*00a0*/  SHF.L.U32 R15, R0, 0x7, RZ ;  /* 0x00000007000f7819 */ /* 0x002fc800000006ff */
[----:B------:R-:W-:-:S04]  /*00b0*/  IADD3 R8, PT, PT, -R13, R8, RZ ;  /* 0x000000080d087210 */ /* 0x000fc80007ffe1ff */
[CC--:B------:R-:W-:Y:S02]  /*00c0*/  VIMNMX R6, PT, PT, R7.reuse, R8.reuse, PT ;  /* 0x0000000807067248 */ /* 0x0c0fe40003fe0100 */
[----:B------:R-:W-:Y:S02]  /*00d0*/  ISETP.GT.AND P1, PT, R7, R8, PT ;  /* 0x000000080700720c */ /* 0x000fe40003f24270 */
[----:B------:R-:W-:-:S04]  /*00e0*/  SHF.L.U32 R12, R6, 0x2, RZ ;  /* 0x00000002060c7819 */ /* 0x000fc800000006ff */
[----:B------:R-:W-:-:S13]  /*00f0*/  ISETP.GE.AND P0, PT, R15, R12, PT ;  /* 0x0000000c0f00720c */ /* 0x000fda0003f06270 */
[----:B--2-4-:R-:W-:Y:S05]  /*0100*/  @P0 BRA `(.L_x_50) ;  /* 0x0000000000240947 */ /* 0x014fea0003800000 */
[----:B------:R-:W1:Y:S02]  /*0110*/  LDC.64 R10, c[0x0][0x398] ;  /* 0x0000e600ff0a7b82 */ /* 0x000e640000000a00 */
[----:B-1----:R-:W-:-:S04]  /*0120*/  IMAD.WIDE.U32 R10, R0, 0x80, R10 ;  /* 0x00000080000a7825 */ /* 0x002fc800078e000a */
[----:B------:R-:W-:-:S07]  /*0130*/  IMAD.WIDE R10, R13, 0x4, R10 ;  /* 0x000000040d0a7825 */ /* 0x000fce00078e020a */
.L_x_51:
[----:B------:R-:W-:Y:S01]  /*0140*/  IADD3 R15, PT, PT, R15, 0x4000, RZ ;  /* 0x000040000f0f7810 */ /* 0x000fe20007ffe0ff */
[----:B------:R1:W-:Y:S03]  /*0150*/  CCTL.E.PF2 [R10] ;  /* 0x000000000a00798f */ /* 0x0003e60000800100 */
[----:B------:R-:W-:Y:S02]  /*0160*/  ISETP.GE.AND P0, PT, R15, R12, PT ;  /* 0x0000000c0f00720c */ /* 0x000fe40003f06270 */
[----:B-1----:R-:W-:-:S04]  /*0170*/  IADD3 R10, P2, PT, R10, 0x4000, RZ ;  /* 0x000040000a0a7810 */ /* 0x002fc80007f5e0ff */
[----:B------:R-:W-:-:S07]  /*0180*/  IADD3.X R11, PT, PT, RZ, R11, RZ, P2, !PT ;  /* 0x0000000bff0b7210 */ /* 0x000fce00017fe4ff */
[----:B------:R-:W-:Y:S05]  /*0190*/  @!P0 BRA `(.L_x_51) ;  /* 0xfffffffc00e88947 */ /* 0x000fea000383ffff */
.L_x_50:
[----:B------:R-:W-:Y:S05]  /*01a0*/  BSYNC.RECONVERGENT B0 ;  /* 0x0000000000007941 */ /* 0x000fea0003800200 */
.L_x_49:
[----:B------:R-:W-:-:S04]  /*01b0*/  IMAD.WIDE R2, R13, 0x4, R2 ;  /* 0x000000040d027825 */ /* 0x000fc800078e0202 */
[----:B0-----:R-:W-:Y:S01]  /*01c0*/  IMAD.WIDE R4, R13, 0x4, R4 ;  /* 0x000000040d047825 */ /* 0x001fe200078e0204 */
[----:B------:R-:W-:Y:S06]  /*01d0*/  @P1 BRA `(.L_x_52) ;  /* 0x0000001000141947 */ /* 0x000fec0003800000 */
        /* <DEDUP_REMOVED lines=10> */
[----:B------:R-:W-:Y:S02]  /*0280*/  MOV R13, R14 ;  /* 0x0000000e000d7202 */ /* 0x000fe40000000f00 */
[----:B------:R-:W-:-:S07]  /*0290*/  IADD3 R12, PT, PT, -R7, RZ, RZ ;  /* 0x000000ff070c7210 */ /* 0x000fce0007ffe1ff */
.L_x_54:
        /* <DEDUP_REMOVED lines=60> */
[----:B------:R-:W3:Y:S01]  /*0660*/  LDG.E R16, desc[UR6][R10.64+0x1000] ;  /* 0x001000060a107981 */ /* 0x000ee2000c1e1900 */
[----:B-1----:R-:W-:Y:S01]  /*0670*/  HFMA2 R19, -RZ, RZ, 0, 0 ;  /* 0x00000000ff137431 */ /* 0x002fe200000001ff */
[----:B------:R-:W-:-:S05]  /*0680*/  MOV R18, 0x600 ;  /* 0x0000060000127802 */ /* 0x000fca0000000f00 */
[----:B------:R-:W-:-:S04]  /*0690*/  IMAD.WIDE R18, R6, 0x4, R18 ;  /* 0x0000000406127825 */ /* 0x000fc800078e0212 */
[----:B---3--:R-:W-:Y:S01]  /*06a0*/  FMUL R22, R16, 1.4426950216293334961 ;  /* 0x3fb8aa3b10167820 */ /* 0x008fe20000400000 */
[----:B------:R-:W-:-:S04]  /*06b0*/  IADD3 R16, P2, PT, R2, R18, RZ ;  /* 0x0000001202107210 */ /* 0x000fc80007f5e0ff */
[----:B------:R-:W-:Y:S02]  /*06c0*/  FSETP.GEU.AND P1, PT, R22, -126, PT ;  /* 0xc2fc00001600780b */ /* 0x000fe40003f2e000 */
[----:B0-----:R-:W-:-:S11]  /*06d0*/  IADD3.X R17, PT, PT, R3, R19, RZ, P2, !PT ;  /* 0x0000001303117210 */ /* 0x001fd600017fe4ff */
[----:B------:R-:W-:-:S04]  /*06e0*/  @!P1 FMUL R22, R22, 0.5 ;  /* 0x3f00000016169820 */ /* 0x000fc80000400000 */
[----:B------:R-:W0:Y:S02]  /*06f0*/  MUFU.EX2 R23, R22 ;  /* 0x0000001600177308 */ /* 0x000e240000000800 */
[----:B0-----:R-:W-:-:S05]  /*0700*/  @!P1 FMUL R23, R23, R23 ;  /* 0x0000001717179220 */ /* 0x001fca0000400000 */
[----:B------:R0:W-:Y:S04]  /*0710*/  STG.E desc[UR6][R8.64+0x1000], R23 ;  /* 0x0010001708007986 */ /* 0x0001e8000c101906 */
[----:B------:R-:W3:Y:S02]  /*0720*/  LDG.E R10, desc[UR6][R16.64+-0x600] ;  /* 0xfffa0006100a7981 */ /* 0x000ee4000c1e1900 */
[----:B---3--:R-:W-:Y:S01]  /*0730*/  FMUL R14, R10, 1.4426950216293334961 ;  /* 0x3fb8aa3b0a0e7820 */ /* 0x008fe20000400000 */
[----:B------:R-:W-:-:S04]  /*0740*/  IADD3 R10, P2, PT, R4, R18, RZ ;  /* 0x00000012040a7210 */ /* 0x000fc80007f5e0ff */
[----:B------:R-:W-:Y:S02]  /*0750*/  FSETP.GEU.AND P1, PT, R14, -126, PT ;  /* 0xc2fc00000e00780b */ /* 0x000fe40003f2e000 */
[----:B------:R-:W-:-:S11]  /*0760*/  IADD3.X R11, PT, PT, R5, R19, RZ, P2, !PT ;  /* 0x00000013050b7210 */ /* 0x000fd600017fe4ff */
[----:B------:R-:W-:-:S04]  /*0770*/  @!P1 FMUL R14, R14, 0.5 ;  /* 0x3f0000000e0e9820 */ /* 0x000fc80000400000 */
[----:B--2---:R-:W1:Y:S02]  /*0780*/  MUFU.EX2 R21, R14 ;  /* 0x0000000e00157308 */ /* 0x004e640000000800 */
[----:B-1----:R-:W-:-:S05]  /*0790*/  @!P1 FMUL R21, R21, R21 ;  /* 0x0000001515159220 */ /* 0x002fca0000400000 */
[----:B------:R-:W-:Y:S04]  /*07a0*/  STG.E desc[UR6][R10.64+-0x600], R21 ;  /* 0xfffa00150a007986 */ /* 0x000fe8000c101906 */
        /* <DEDUP_REMOVED lines=48> */
.L_x_53:
[----:B------:R-:W-:Y:S05]  /*0ab0*/  @!P0 EXIT ;  /* 0x000000000000894d */ /* 0x000fea0003800000 */
[----:B------:R-:W1:Y:S01]  /*0ac0*/  LDCU UR4, c[0x0][0x384] ;  /* 0x00007080ff0477ac */ /* 0x000e620008000800 */
[----:B------:R-:W-:Y:S01]  /*0ad0*/  ISETP.GE.U32.AND P1, PT, R20, 0x8, PT ;  /* 0x000000081400780c */ /* 0x000fe20003f26070 */
[----:B-1----:R-:W-:-:S06]  /*0ae0*/  ULOP3.LUT UR5, UR4, 0x7, URZ, 0xc0, !UPT ;  /* 0x0000000704057892 */ /* 0x002fcc000f8ec0ff */
[----:B------:R-:W-:-:S06]  /*0af0*/  ISETP.NE.AND P0, PT, RZ, UR5, PT ;  /* 0x00000005ff007c0c */ /* 0x000fcc000bf05270 */
[----:B------:R-:W-:Y:S07]  /*0b00*/  @!P1 BRA `(.L_x_55) ;  /* 0x0000000000f09947 */ /* 0x000fee0003800000 */
[----:B0-----:R-:W-:-:S05]  /*0b10*/  LEA R11, R7, R0, 0x7 ;  /* 0x00000000070b7211 */ /* 0x001fca00078e38ff */
        /* <DEDUP_REMOVED lines=59> */
.L_x_55:
[----:B------:R-:W-:Y:S05]  /*0ed0*/  @!P0 EXIT ;  /* 0x000000000000894d */ /* 0x000fea0003800000 */
[----:B------:R-:W-:Y:S02]  /*0ee0*/  UISETP.GE.U32.AND UP0, UPT, UR5, 0x4, UPT ;  /* 0x000000040500788c */ /* 0x000fe4000bf06070 */
[----:B------:R-:W-:-:S06]  /*0ef0*/  ULOP3.LUT UR4, UR4, 0x3, URZ, 0xc0, !UPT ;  /* 0x0000000304047892 */ /* 0x000fcc000f8ec0ff */
[----:B------:R-:W-:Y:S01]  /*0f00*/  ISETP.NE.AND P0, PT, RZ, UR4, PT ;  /* 0x00000004ff007c0c */ /* 0x000fe2000bf05270 */
[----:B------:R-:W-:-:S12]  /*0f10*/  BRA.U !UP0, `(.L_x_56) ;  /* 0x0000000108807547 */ /* 0x000fd8000b800000 */
[----:B0-2---:R-:W-:-:S05]  /*0f20*/  LEA R11, R7, R0, 0x7 ;  /* 0x00000000070b7211 */ /* 0x005fca00078e38ff */
        /* <DEDUP_REMOVED lines=31> */
.L_x_56:
[----:B------:R-:W-:Y:S05]  /*1120*/  @!P0 EXIT ;  /* 0x000000000000894d */ /* 0x000fea0003800000 */
[----:B0-23--:R-:W-:Y:S01]  /*1130*/  LEA R11, R7, R0, 0x7 ;  /* 0x00000000070b7211 */ /* 0x00dfe200078e38ff */
[----:B------:R-:W-:-:S12]  /*1140*/  UIADD3 UR4, UPT, UPT, -UR4, URZ, URZ ;  /* 0x000000ff04047290 */ /* 0x000fd8000fffe1ff */
.L_x_57:
[----:B------:R-:W-:-:S06]  /*1150*/  IMAD.WIDE R8, R11, 0x4, R2 ;  /* 0x000000040b087825 */ /* 0x000fcc00078e0202 */
[----:B------:R-:W2:Y:S01]  /*1160*/  LDG.E R8, desc[UR6][R8.64] ;  /* 0x0000000608087981 */ /* 0x000ea2000c1e1900 */
[C---:B0-----:R-:W-:Y:S01]  /*1170*/  IMAD.WIDE R6, R11.reuse, 0x4, R4 ;  /* 0x000000040b067825 */ /* 0x041fe200078e0204 */
[----:B------:R-:W-:Y:S01]  /*1180*/  UIADD3 UR4, UPT, UPT, UR4, 0x1, URZ ;  /* 0x0000000104047890 */ /* 0x000fe2000fffe0ff */
[----:B------:R-:W-:-:S03]  /*1190*/  IADD3 R11, PT, PT, R11, 0x80, RZ ;  /* 0x000000800b0b7810 */ /* 0x000fc60007ffe0ff */
[----:B------:R-:W-:Y:S01]  /*11a0*/  UISETP.NE.AND UP0, UPT, UR4, URZ, UPT ;  /* 0x000000ff0400728c */ /* 0x000fe2000bf05270 */
[----:B--2---:R-:W-:-:S05]  /*11b0*/  FMUL R0, R8, 1.4426950216293334961 ;  /* 0x3fb8aa3b08007820 */ /* 0x004fca0000400000 */
[----:B------:R-:W-:-:S13]  /*11c0*/  FSETP.GEU.AND P0, PT, R0, -126, PT ;  /* 0xc2fc00000000780b */ /* 0x000fda0003f0e000 */
[----:B------:R-:W-:-:S04]  /*11d0*/  @!P0 FMUL R0, R0, 0.5 ;  /* 0x3f00000000008820 */ /* 0x000fc80000400000 */
[----:B------:R-:W0:Y:S02]  /*11e0*/  MUFU.EX2 R13, R0 ;  /* 0x00000000000d7308 */ /* 0x000e240000000800 */
[----:B0-----:R-:W-:-:S05]  /*11f0*/  @!P0 FMUL R13, R13, R13 ;  /* 0x0000000d0d0d8220 */ /* 0x001fca0000400000 */
[----:B------:R0:W-:Y:S01]  /*1200*/  STG.E desc[UR6][R6.64], R13 ;  /* 0x0000000d06007986 */ /* 0x0001e2000c101906 */
[----:B------:R-:W-:Y:S05]  /*1210*/  BRA.U UP0, `(.L_x_57) ;  /* 0xfffffffd00cc7547 */ /* 0x000fea000b83ffff */
[----:B------:R-:W-:Y:S05]  /*1220*/  EXIT ;  /* 0x000000000000794d */ /* 0x000fea0003800000 */
.L_x_52:
[----:B------:R-:W-:-:S13]  /*1230*/  ISETP.GE.AND P0, PT, R9, 0x1, PT ;  /* 0x000000010900780c */ /* 0x000fda0003f06270 */
[----:B------:R-:W-:Y:S05]  /*1240*/  @!P0 EXIT ;  /* 0x000000000000894d */ /* 0x000fea0003800000 */
[C---:B------:R-:W-:Y:S02]  /*1250*/  ISETP.GE.U32.AND P0, PT, R9.reuse, 0x8, PT ;  /* 0x000000080900780c */ /* 0x040fe40003f06070 */
[----:B------:R-:W-:Y:S02]  /*1260*/  LOP3.LUT R18, R9, 0x7, RZ, 0xc0, !PT ;  /* 0x0000000709127812 */ /* 0x000fe400078ec0ff */
[----:B------:R-:W-:-:S09]  /*1270*/  MOV R7, RZ ;  /* 0x000000ff00077202 */ /* 0x000fd20000000f00 */
[----:B------:R-:W-:Y:S05]  /*1280*/  @!P0 BRA `(.L_x_58) ;  /* 0x0000000400888947 */ /* 0x000fea0003800000 */
[----:B------:R-:W-:Y:S01]  /*1290*/  HFMA2 R10, -RZ, RZ, 0, 0 ;  /* 0x00000000ff0a7431 */ /* 0x000fe200000001ff */
[----:B------:R-:W-:-:S07]  /*12a0*/  LOP3.LUT R7, R9, 0x7ffffff8, RZ, 0xc0, !PT ;  /* 0x7ffffff809077812 */ /* 0x000fce00078ec0ff */
.L_x_61:
[----:B------:R-:W-:-:S04]  /*12b0*/  LEA R11, R10, R0, 0x7 ;  /* 0x000000000a0b7211 */ /* 0x000fc800078e38ff */
[----:B------:R-:W-:-:S13]  /*12c0*/  ISETP.GE.AND P2, PT, R11, R6, PT ;  /* 0x000000060b00720c */ /* 0x000fda0003f46270 */
[----:B------:R-:W-:-:S06]  /*12d0*/  @!P2 IMAD.WIDE.U32 R8, R11, 0x4, R2 ;  /* 0x000000040b08a825 */ /* 0x000fcc00078e0002 */
[----:B------:R-:W2:Y:S01]  /*12e0*/  @!P2 LDG.E R8, desc[UR6][R8.64] ;  /* 0x000000060808a981 */ /* 0x000ea2000c1e1900 */
[----:B------:R-:W-:Y:S01]  /*12f0*/  PLOP3.LUT P0, PT, PT, PT, PT, 0x80, 0x8 ;  /* 0x000000000008781c */ /* 0x000fe20003f0f070 */
[C---:B01----:R-:W-:Y:S01]  /*1300*/  @!P2 IMAD.WIDE.U32 R14, R11.reuse, 0x4, R4 ;  /* 0x000000040b0ea825 */ /* 0x043fe200078e0004 */
[----:B------:R-:W-:-:S03]  /*1310*/  IADD3 R13, PT, PT, R11, 0x80, RZ ;  /* 0x000000800b0d7810 */ /* 0x000fc60007ffe0ff */
[----:B--2---:R-:W-:Y:S02]  /*1320*/  @!P2 FMUL R12, R8, 1.4426950216293334961 ;  /* 0x3fb8aa3b080ca820 */ /* 0x004fe40000400000 */
[----:B------:R-:W-:-:S03]  /*1330*/  IMAD.WIDE R8, R13, 0x4, R2 ;  /* 0x000000040d087825 */ /* 0x000fc600078e0202 */
        /* <DEDUP_REMOVED lines=9> */
[----:B------:R-:W-:Y:S01]  /*13d0*/  IMAD.WIDE R12, R13, 0x4, R4 ;  /* 0x000000040d0c7825 */ /* 0x000fe200078e0204 */
[----:B------:R-:W-:-:S03]  /*13e0*/  IADD3 R21, PT, PT, R11, 0x100, RZ ;  /* 0x000001000b157810 */ /* 0x000fc60007ffe0ff */
[----:B--2---:R-:W-:-:S05]  /*13f0*/  @!P1 FMUL R16, R16, 1.4426950216293334961 ;  /* 0x3fb8aa3b10109820 */ /* 0x004fca0000400000 */
[----:B------:R-:W-:-:S04]  /*1400*/  @!P1 FSETP.GEU.AND P2, PT, R16, -126, PT ;  /* 0xc2fc00001000980b */ /* 0x000fc80003f4e000 */
[----:B------:R-:W-:Y:S02]  /*1410*/  @!P1 PLOP3.LUT P0, PT, P2, PT, PT, 0x80, 0x8 ;  /* 0x000000000008981c */ /* 0x000fe4000170f070 */
[----:B------:R-:W-:-:S11]  /*1420*/  ISETP.GE.AND P2, PT, R21, R6, PT ;  /* 0x000000061500720c */ /* 0x000fd60003f46270 */
        /* <DEDUP_REMOVED lines=17> */
[----:B-1----:R-:W-:Y:S01]  /*1540*/  IADD3 R19, PT, PT, R11, 0x200, RZ ;  /* 0x000002000b137810 */ /* 0x002fe20007ffe0ff */
        /* <DEDUP_REMOVED lines=37> */
[----:B------:R-:W-:Y:S02]  /*17a0*/  @!P2 PLOP3.LUT P0, PT, P1, PT, PT, 0x80, 0x8 ;  /* 0x000000000008a81c */ /* 0x000fe40000f0f070 */
[----:B------:R-:W-:-:S11]  /*17b0*/  ISETP.NE.AND P1, PT, R10, R7, PT ;  /* 0x000000070a00720c */ /* 0x000fd60003f25270 */
[----:B------:R-:W-:-:S04]  /*17c0*/  @!P0 FMUL R14, R14, 0.5 ;  /* 0x3f0000000e0e8820 */ /* 0x000fc80000400000 */
[----:B0-----:R-:W0:Y:S02]  /*17d0*/  @!P2 MUFU.EX2 R15, R14 ;  /* 0x0000000e000fa308 */ /* 0x001e240000000800 */
[----:B0-----:R-:W-:Y:S01]  /*17e0*/  @!P0 FMUL R15, R15, R15 ;  /* 0x0000000f0f0f8220 */ /* 0x001fe20000400000 */
[----:B------:R-:W-:-:S04]  /*17f0*/  ISETP.GE.AND P0, PT, R11, R6, PT ;  /* 0x000000060b00720c */ /* 0x000fc80003f06270 */
[----:B------:R1:W-:Y:S09]  /*1800*/  @!P2 STG.E desc[UR6][R12.64+0xa00], R15 ;  /* 0x000a000f0c00a986 */ /* 0x0003f2000c101906 */
[----:B------:R-:W-:Y:S05]  /*1810*/  @P0 BRA `(.L_x_60) ;  /* 0x00000000001c0947 */ /* 0x000fea0003800000 */
[----:B------:R-:W2:Y:S02]  /*1820*/  LDG.E R8, desc[UR6][R8.64+0xc00] ;  /* 0x000c000608087981 */ /* 0x000ea4000c1e1900 */
[----:B--2---:R-:W-:-:S05]  /*1830*/  FMUL R11, R8, 1.4426950216293334961 ;  /* 0x3fb8aa3b080b7820 */ /* 0x004fca0000400000 */
[----:B------:R-:W-:-:S13]  /*1840*/  FSETP.GEU.AND P0, PT, R11, -126, PT ;  /* 0xc2fc00000b00780b */ /* 0x000fda0003f0e000 */
[----:B------:R-:W-:-:S04]  /*1850*/  @!P0 FMUL R11, R11, 0.5 ;  /* 0x3f0000000b0b8820 */ /* 0x000fc80000400000 */
[----:B-1----:R-:W0:Y:S02]  /*1860*/  MUFU.EX2 R15, R11 ;  /* 0x0000000b000f7308 */ /* 0x002e240000000800 */
[----:B0-----:R-:W-:-:S05]  /*1870*/  @!P0 FMUL R15, R15, R15 ;  /* 0x0000000f0f0f8220 */ /* 0x001fca0000400000 */
[----:B------:R0:W-:Y:S02]  /*1880*/  STG.E desc[UR6][R12.64+0xc00], R15 ;  /* 0x000c000f0c007986 */ /* 0x0001e4000c101906 */
.L_x_60:
[----:B------:R-:W-:Y:S05]  /*1890*/  BSYNC.RECONVERGENT B0 ;  /* 0x0000000000007941 */ /* 0x000fea0003800200 */
.L_x_59:
[----:B------:R-:W-:Y:S05]  /*18a0*/  @P1 BRA `(.L_x_61) ;  /* 0xfffffff800801947 */ /* 0x000fea000383ffff */
.L_x_58:
[----:B------:R-:W-:-:S13]  /*18b0*/  ISETP.NE.AND P0, PT, R18, RZ, PT ;  /* 0x000000ff1200720c */ /* 0x000fda0003f05270 */
[----:B------:R-:W-:Y:S05]  /*18c0*/  @!P0 EXIT ;  /* 0x000000000000894d */ /* 0x000fea0003800000 */
[----:B------:R-:W2:Y:S01]  /*18d0*/  LDC R8, c[0x0][0x384] ;  /* 0x0000e100ff087b82 */ /* 0x000ea20000000800 */
[----:B------:R-:W-:Y:S02]  /*18e0*/  ISETP.GE.U32.AND P0, PT, R18, 0x4, PT ;  /* 0x000000041200780c */ /* 0x000fe40003f06070 */
[----:B--2---:R-:W-:-:S04]  /*18f0*/  LOP3.LUT R16, R8, 0x3, RZ, 0xc0, !PT ;  /* 0x0000000308107812 */ /* 0x004fc800078ec0ff */
[----:B------:R-:W-:-:S07]  /*1900*/  ISETP.NE.AND P1, PT, R16, RZ, PT ;  /* 0x000000ff1000720c */ /* 0x000fce0003f25270 */
[----:B------:R-:W-:Y:S06]  /*1910*/  @!P0 BRA `(.L_x_62) ;  /* 0x0000000000d48947 */ /* 0x000fec0003800000 */
[----:B------:R-:W-:-:S04]  /*1920*/  LEA R9, R7, R0, 0x7 ;  /* 0x0000000007097211 */ /* 0x000fc800078e38ff */
[----:B------:R-:W-:-:S13]  /*1930*/  ISETP.GE.AND P3, PT, R9, R6, PT ;  /* 0x000000060900720c */ /* 0x000fda0003f66270 */
[----:B------:R-:W-:-:S06]  /*1940*/  @!P3 IMAD.WIDE R10, R9, 0x4, R2 ;  /* 0x00000004090ab825 */ /* 0x000fcc00078e0202 */
[----:B------:R-:W2:Y:S01]  /*1950*/  @!P3 LDG.E R10, desc[UR6][R10.64] ;  /* 0x000000060a0ab981 */ /* 0x000ea2000c1e1900 */
[----:B------:R-:W-:Y:S01]  /*1960*/  PLOP3.LUT P0, PT, PT, PT, PT, 0x80, 0x8 ;  /* 0x000000000008781c */ /* 0x000fe20003f0f070 */
[C---:B01----:R-:W-:Y:S01]  /*1970*/  @!P3 IMAD.WIDE R12, R9.reuse, 0x4, R4 ;  /* 0x00000004090cb825 */ /* 0x043fe200078e0204 */
        /* <DEDUP_REMOVED lines=36> */
[----:B------:R-:W3:Y:S01]  /*1bc0*/  @!P2 LDG.E R10, desc[UR6][R10.64] ;  /* 0x000000060a0aa981 */ /* 0x000ee2000c1e1900 */
[----:B------:R-:W-:Y:S01]  /*1bd0*/  PLOP3.LUT P0, PT, PT, PT, PT, 0x80, 0x8 ;  /* 0x000000000008781c */ /* 0x000fe20003f0f070 */
[----:B-1----:R-:W-:Y:S01]  /*1be0*/  @!P2 IMAD.WIDE R14, R25, 0x4, R4 ;  /* 0x00000004190ea825 */ /* 0x002fe200078e0204 */
[----:B------:R-:W-:-:S03]  /*1bf0*/  IADD3 R7, PT, PT, R7, 0x4, RZ ;  /* 0x0000000407077810 */ /* 0x000fc60007ffe0ff */
[----:B---3--:R-:W-:-:S05]  /*1c00*/  @!P2 FMUL R9, R10, 1.4426950216293334961 ;  /* 0x3fb8aa3b0a09a820 */ /* 0x008fca0000400000 */
[----:B------:R-:W-:-:S04]  /*1c10*/  @!P2 FSETP.GEU.AND P3, PT, R9, -126, PT ;  /* 0xc2fc00000900a80b */ /* 0x000fc80003f6e000 */
[----:B------:R-:W-:-:S13]  /*1c20*/  @!P2 PLOP3.LUT P0, PT, P3, PT, PT, 0x80, 0x8 ;  /* 0x000000000008a81c */ /* 0x000fda0001f0f070 */
[----:B------:R-:W-:-:S04]  /*1c30*/  @!P0 FMUL R9, R9, 0.5 ;  /* 0x3f00000009098820 */ /* 0x000fc80000400000 */
[----:B------:R-:W0:Y:S02]  /*1c40*/  @!P2 MUFU.EX2 R17, R9 ;  /* 0x000000090011a308 */ /* 0x000e240000000800 */
[----:B0-----:R-:W-:-:S05]  /*1c50*/  @!P0 FMUL R17, R17, R17 ;  /* 0x0000001111118220 */ /* 0x001fca0000400000 */
[----:B------:R2:W-:Y:S02]  /*1c60*/  @!P2 STG.E desc[UR6][R14.64], R17 ;  /* 0x000000110e00a986 */ /* 0x0005e4000c101906 */
.L_x_62:
[----:B------:R-:W-:Y:S05]  /*1c70*/  @!P1 EXIT ;  /* 0x000000000000994d */ /* 0x000fea0003800000 */
[----:B------:R-:W-:Y:S02]  /*1c80*/  ISETP.NE.AND P0, PT, R16, 0x1, PT ;  /* 0x000000011000780c */ /* 0x000fe40003f05270 */
[----:B------:R-:W-:-:S04]  /*1c90*/  LOP3.LUT R8, R8, 0x1, RZ, 0xc0, !PT ;  /* 0x0000000108087812 */ /* 0x000fc800078ec0ff */
[----:B------:R-:W-:-:S07]  /*1ca0*/  ISETP.NE.U32.AND P1, PT, R8, 0x1, PT ;  /* 0x000000010800780c */ /* 0x000fce0003f25070 */
[----:B------:R-:W-:Y:S06]  /*1cb0*/  @!P0 BRA `(.L_x_63) ;  /* 0x00000000006c8947 */ /* 0x000fec0003800000 */
[----:B------:R-:W-:-:S04]  /*1cc0*/  LEA R11, R7, R0, 0x7 ;  /* 0x00000000070b7211 */ /* 0x000fc800078e38ff */
[----:B------:R-:W-:-:S13]  /*1cd0*/  ISETP.GE.AND P3, PT, R11, R6, PT ;  /* 0x000000060b00720c */ /* 0x000fda0003f66270 */
[----:B------:R-:W-:-:S06]  /*1ce0*/  @!P3 IMAD.WIDE R8, R11, 0x4, R2 ;  /* 0x000000040b08b825 */ /* 0x000fcc00078e0202 */
[----:B------:R-:W3:Y:S01]  /*1cf0*/  @!P3 LDG.E R8, desc[UR6][R8.64] ;  /* 0x000000060808b981 */ /* 0x000ee2000c1e1900 */
[----:B------:R-:W-:Y:S02]  /*1d00*/  PLOP3.LUT P0, PT, PT, PT, PT, 0x80, 0x8 ;  /* 0x000000000008781c */ /* 0x000fe40003f0f070 */
[C---:B012---:R-:W-:Y:S01]  /*1d10*/  IADD3 R13, PT, PT, R11.reuse, 0x80, RZ ;  /* 0x000000800b0d7810 */ /* 0x047fe20007ffe0ff */
[----:B------:R-:W-:-:S04]  /*1d20*/  @!P3 IMAD.WIDE R10, R11, 0x4, R4 ;  /* 0x000000040b0ab825 */ /* 0x000fc800078e0204 */
[----:B---3--:R-:W-:-:S05]  /*1d30*/  @!P3 FMUL R12, R8, 1.4426950216293334961 ;  /* 0x3fb8aa3b080cb820 */ /* 0x008fca0000400000 */
        /* <DEDUP_REMOVED lines=16> */
[----:B------:R-:W0:Y:S02]  /*1e40*/  @!P2 MUFU.EX2 R17, R14 ;  /* 0x0000000e0011a308 */ /* 0x000e240000000800 */
[----:B0-----:R-:W-:-:S05]  /*1e50*/  @!P0 FMUL R17, R17, R17 ;  /* 0x0000001111118220 */ /* 0x001fca0000400000 */
[----:B------:R3:W-:Y:S02]  /*1e60*/  @!P2 STG.E desc[UR6][R12.64], R17 ;  /* 0x000000110c00a986 */ /* 0x0007e4000c101906 */
.L_x_63:
[----:B------:R-:W-:Y:S05]  /*1e70*/  @P1 EXIT ;  /* 0x000000000000194d */ /* 0x000fea0003800000 */
[----:B------:R-:W-:-:S04]  /*1e80*/  LEA R9, R7, R0, 0x7 ;  /* 0x0000000007097211 */ /* 0x000fc800078e38ff */
[----:B------:R-:W-:-:S13]  /*1e90*/  ISETP.GE.AND P0, PT, R9, R6, PT ;  /* 0x000000060900720c */ /* 0x000fda0003f06270 */
[----:B------:R-:W-:Y:S05]  /*1ea0*/  @P0 EXIT ;  /* 0x000000000000094d */ /* 0x000fea0003800000 */
[----:B------:R-:W-:-:S06]  /*1eb0*/  IMAD.WIDE R2, R9, 0x4, R2 ;  /* 0x0000000409027825 */ /* 0x000fcc00078e0202 */
[----:B------:R-:W4:Y:S01]  /*1ec0*/  LDG.E R2, desc[UR6][R2.64] ;  /* 0x0000000602027981 */ /* 0x000f22000c1e1900 */
[----:B------:R-:W-:-:S04]  /*1ed0*/  IMAD.WIDE R4, R9, 0x4, R4 ;  /* 0x0000000409047825 */ /* 0x000fc800078e0204 */
[----:B----4-:R-:W-:-:S05]  /*1ee0*/  FMUL R0, R2, 1.4426950216293334961 ;  /* 0x3fb8aa3b02007820 */ /* 0x010fca0000400000 */
[----:B------:R-:W-:-:S13]  /*1ef0*/  FSETP.GEU.AND P0, PT, R0, -126, PT ;  /* 0xc2fc00000000780b */ /* 0x000fda0003f0e000 */
[----:B------:R-:W-:-:S04]  /*1f00*/  @!P0 FMUL R0, R0, 0.5 ;  /* 0x3f00000000008820 */ /* 0x000fc80000400000 */
[----:B------:R-:W4:Y:S02]  /*1f10*/  MUFU.EX2 R7, R0 ;  /* 0x0000000000077308 */ /* 0x000f240000000800 */
[----:B----4-:R-:W-:-:S05]  /*1f20*/  @!P0 FMUL R7, R7, R7 ;  /* 0x0000000707078220 */ /* 0x010fca0000400000 */
[----:B------:R-:W-:Y:S01]  /*1f30*/  STG.E desc[UR6][R4.64], R7 ;  /* 0x0000000704007986 */ /* 0x000fe2000c101906 */
[----:B------:R-:W-:Y:S05]  /*1f40*/  EXIT ;  /* 0x000000000000794d */ /* 0x000fea0003800000 */
.L_x_64:
        /* <DEDUP_REMOVED lines=11> */
.L_x_70:


//--------------------- .text._ZN3cub18CUB_300001_SM_10006detail11EmptyKernelIvEEvv --------------------------
	.section	.text._ZN3cub18CUB_300001_SM_10006detail11EmptyKernelIvEEvv,"ax",@progbits
	.align	128
        .global         _ZN3cub18CUB_300001_SM_10006detail11EmptyKernelIvEEvv
        .type           _ZN3cub18CUB_300001_SM_10006detail11EmptyKernelIvEEvv,@function
        .size           _ZN3cub18CUB_300001_SM_10006detail11EmptyKernelIvEEvv,(.L_x_71 - _ZN3cub18CUB_300001_SM_10006detail11EmptyKernelIvEEvv)
        .other          _ZN3cub18CUB_300001_SM_10006detail11EmptyKernelIvEEvv,@"STO_CUDA_ENTRY STV_DEFAULT"
_ZN3cub18CUB_300001_SM_10006detail11EmptyKernelIvEEvv:
.text._ZN3cub18CUB_300001_SM_10006detail11EmptyKernelIvEEvv:
[----:B------:R-:W-:Y:S01]  /*0000*/  LDC R1, c[0x0][0x37c] ;  /* 0x0000df00ff017b82 */ /* 0x000fe20000000800 */
[----:B------:R-:W-:Y:S05]  /*0010*/  EXIT ;  /* 0x000000000000794d */ /* 0x000fea0003800000 */
.L_x_65:
        /* <DEDUP_REMOVED lines=14> */
.L_x_71:


//--------------------- .nv.shared.reserved.0     --------------------------
	.section	.nv.shared.reserved.0,"aw",@nobits
	.weak		__nv_reservedSMEM_offset_0_alias
	.size		__nv_reservedSMEM_offset_0_alias, 0, 64
	.other		__nv_reservedSMEM_offset_0_alias,@"STO_CUDA_RESERVED_SHARED STV_DEFAULT"
__nv_reservedSMEM_offset_0_alias:
	.zero		0
	.zero		64


//--------------------- .nv.global                --------------------------
	.section	.nv.global,"aw",@nobits
.nv.global:
	.type		_ZN34_INTERNAL_d915c95e_4_k_cu_6935a2206thrust24THRUST_300001_SM_1000_NS3seqE,@object
	.size		_ZN34_INTERNAL_d915c95e_4_k_cu_6935a2206thrust24THRUST_300001_SM_1000_NS3seqE,(_ZN34_INTERNAL_d915c95e_4_k_cu_6935a2204cuda3std3__48in_placeE - _ZN34_INTERNAL_d915c95e_4_k_cu_6935a2206thrust24THRUST_300001_SM_1000_NS3seqE)
_ZN34_INTERNAL_d915c95e_4_k_cu_6935a2206thrust24THRUST_300001_SM_1000_NS3seqE:
	.zero		1
	.type		_ZN34_INTERNAL_d915c95e_4_k_cu_6935a2204cuda3std3__48in_placeE,@object
	.size		_ZN34_INTERNAL_d915c95e_4_k_cu_6935a2204cuda3std3__48in_placeE,(_ZN34_INTERNAL_d915c95e_4_k_cu_6935a2204cuda3std6ranges3__45__cpo4sizeE - _ZN34_INTERNAL_d915c95e_4_k_cu_6935a2204cuda3std3__48in_placeE)
_ZN34_INTERNAL_d915c95e_4_k_cu_6935a2204cuda3std3__48in_placeE:
	.zero		1
	.type		_ZN34_INTERNAL_d915c95e_4_k_cu_6935a2204cuda3std6ranges3__45__cpo4sizeE,@object
	.size		_ZN34_INTERNAL_d915c95e_4_k_cu_6935a2204cuda3std6ranges3__45__cpo4sizeE,(_ZN34_INTERNAL_d915c95e_4_k_cu_6935a2206thrust24THRUST_300001_SM_1000_NS12placeholders2_3E - _ZN34_INTERNAL_d915c95e_4_k_cu_6935a2204cuda3std6ranges3__45__cpo4sizeE)
_ZN34_INTERNAL_d915c95e_4_k_cu_6935a2204cuda3std6ranges3__45__cpo4sizeE:
	.zero		1
	.type		_ZN34_INTERNAL_d915c95e_4_k_cu_6935a2206thrust24THRUST_300001_SM_1000_NS12placeholders2_3E,@object
	.size		_ZN34_INTERNAL_d915c95e_4_k_cu_6935a2206thrust24THRUST_300001_SM_1000_NS12placeholders2_3E,(_ZN34_INTERNAL_d915c95e_4_k_cu_6935a2204cuda3std3__45__cpo6cbeginE - _ZN34_INTERNAL_d915c95e_4_k_cu_6935a2206thrust24THRUST_300001_SM_1000_NS12placeholders2_3E)
_ZN34_INTERNAL_d915c95e_4_k_cu_6935a2206thrust24THRUST_300001_SM_1000_NS12placeholders2_3E:
	.zero		1
	.type		_ZN34_INTERNAL_d915c95e_4_k_cu_6935a2204cuda3std3__45__cpo6cbeginE,@object
	.size		_ZN34_INTERNAL_d915c95e_4_k_cu_6935a2204cuda3std3__45__cpo6cbeginE,(_ZN34_INTERNAL_d915c95e_4_k_cu_6935a2204cuda3std6ranges3__45__cpo6cbeginE - _ZN34_INTERNAL_d915c95e_4_k_cu_6935a2204cuda3std3__45__cpo6cbeginE)
_ZN34_INTERNAL_d915c95e_4_k_cu_6935a2204cuda3std3__45__cpo6cbeginE:
	.zero		1
	.type		_ZN34_INTERNAL_d915c95e_4_k_cu_6935a2204cuda3std6ranges3__45__cpo6cbeginE,@object
	.size		_ZN34_INTERNAL_d915c95e_4_k_cu_6935a2204cuda3std6ranges3__45__cpo6cbeginE,(_ZN34_INTERNAL_d915c95e_4_k_cu_6935a2206thrust24THRUST_300001_SM_1000_NS12placeholders2_7E - _ZN34_INTERNAL_d915c95e_4_k_cu_6935a2204cuda3std6ranges3__45__cpo6cbeginE)
_ZN34_INTERNAL_d915c95e_4_k_cu_6935a2204cuda3std6ranges3__45__cpo6cbeginE:
	.zero		1
	.type		_ZN34_INTERNAL_d915c95e_4_k_cu_6935a2206thrust24THRUST_300001_SM_1000_NS12placeholders2_7E,@object
	.size		_ZN34_INTERNAL_d915c95e_4_k_cu_6935a2206thrust24THRUST_300001_SM_1000_NS12placeholders2_7E,(_ZN34_INTERNAL_d915c95e_4_k_cu_6935a2204cuda3std3__45__cpo7crbeginE - _ZN34_INTERNAL_d915c95e_4_k_cu_6935a2206thrust24THRUST_300001_SM_1000_NS12placeholders2_7E)
_ZN34_INTERNAL_d915c95e_4_k_cu_6935a2206thrust24THRUST_300001_SM_1000_NS12placeholders2_7E:
	.zero		1
	.type		_ZN34_INTERNAL_d915c95e_4_k_cu_6935a2204cuda3std3__45__cpo7crbeginE,@object
	.size		_ZN34_INTERNAL_d915c95e_4_k_cu_6935a2204cuda3std3__45__cpo7crbeginE,(_ZN34_INTERNAL_d915c95e_4_k_cu_6935a2204cuda3std6ranges3__45__cpo4nextE - _ZN34_INTERNAL_d915c95e_4_k_cu_6935a2204cuda3std3__45__cpo7crbeginE)
_ZN34_INTERNAL_d915c95e_4_k_cu_6935a2204cuda3std3__45__cpo7crbeginE:
	.zero		1
	.type		_ZN34_INTERNAL_d915c95e_4_k_cu_6935a2204cuda3std6ranges3__45__cpo4nextE,@object
	.size		_ZN34_INTERNAL_d915c95e_4_k_cu_6935a2204cuda3std6ranges3__45__cpo4nextE,(_ZN34_INTERNAL_d915c95e_4_k_cu_6935a2204cuda3std6ranges3__45__cpo4swapE - _ZN34_INTERNAL_d915c95e_4_k_cu_6935a2204cuda3std6ranges3__45__cpo4nextE)
_ZN34_INTERNAL_d915c95e_4_k_cu_6935a2204cuda3std6ranges3__45__cpo4nextE:
	.zero		1
	.type		_ZN34_INTERNAL_d915c95e_4_k_cu_6935a2204cuda3std6ranges3__45__cpo4swapE,@object
	.size		_ZN34_INTERNAL_d915c95e_4_k_cu_6935a2204cuda3std6ranges3__45__cpo4swapE,(_ZN34_INTERNAL_d915c95e_4_k_cu_6935a2206thrust24THRUST_300001_SM_1000_NS8cuda_cub10par_nosyncE - _ZN34_INTERNAL_d915c95e_4_k_cu_6935a2204cuda3std6ranges3__45__cpo4swapE)
_ZN34_INTERNAL_d915c95e_4_k_cu_6935a2204cuda3std6ranges3__45__cpo4swapE:
	.zero		1
	.type		_ZN34_INTERNAL_d915c95e_4_k_cu_6935a2206thrust24THRUST_300001_SM_1000_NS8cuda_cub10par_nosyncE,@object
	.size		_ZN34_INTERNAL_d915c95e_4_k_cu_6935a2206thrust24THRUST_300001_SM_1000_NS8cuda_cub10par_nosyncE,(_ZN34_INTERNAL_d915c95e_4_k_cu_6935a2206thrust24THRUST_300001_SM_1000_NS12placeholders2_9E - _ZN34_INTERNAL_d915c95e_4_k_cu_6935a2206thrust24THRUST_300001_SM_1000_NS8cuda_cub10par_nosyncE)
_ZN34_INTERNAL_d915c95e_4_k_cu_6935a2206thrust24THRUST_300001_SM_1000_NS8cuda_cub10par_nosyncE:
	.zero		1
	.type		_ZN34_INTERNAL_d915c95e_4_k_cu_6935a2206thrust24THRUST_300001_SM_1000_NS12placeholders2_9E,@object
	.size		_ZN34_INTERNAL_d915c95e_4_k_cu_6935a2206thrust24THRUST_300001_SM_1000_NS12placeholders2_9E,(_ZN34_INTERNAL_d915c95e_4_k_cu_6935a2204cuda3std3__436_GLOBAL__N__d915c95e_4_k_cu_6935a2206ignoreE - _ZN34_INTERNAL_d915c95e_4_k_cu_6935a2206thrust24THRUST_300001_SM_1000_NS12placeholders2_9E)
_ZN34_INTERNAL_d915c95e_4_k_cu_6935a2206thrust24THRUST_300001_SM_1000_NS12placeholders2_9E:
	.zero		1
	.type		_ZN34_INTERNAL_d915c95e_4_k_cu_6935a2204cuda3std3__436_GLOBAL__N__d915c95e_4_k_cu_6935a2206ignoreE,@object
	.size		_ZN34_INTERNAL_d915c95e_4_k_cu_6935a2204cuda3std3__436_GLOBAL__N__d915c95e_4_k_cu_6935a2206ignoreE,(_ZN34_INTERNAL_d915c95e_4_k_cu_6935a2204cuda3std6ranges3__45__cpo4dataE - _ZN34_INTERNAL_d915c95e_4_k_cu_6935a2204cuda3std3__436_GLOBAL__N__d915c95e_4_k_cu_6935a2206ignoreE)
_ZN34_INTERNAL_d915c95e_4_k_cu_6935a2204cuda3std3__436_GLOBAL__N__d915c95e_4_k_cu_6935a2206ignoreE:
	.zero		1
	.type		_ZN34_INTERNAL_d915c95e_4_k_cu_6935a2204cuda3std6ranges3__45__cpo4dataE,@object
	.size		_ZN34_INTERNAL_d915c95e_4_k_cu_6935a2204cuda3std6ranges3__45__cpo4dataE,(_ZN34_INTERNAL_d915c95e_4_k_cu_6935a2206thrust24THRUST_300001_SM_1000_NS12placeholders2_1E - _ZN34_INTERNAL_d915c95e_4_k_cu_6935a2204cuda3std6ranges3__45__cpo4dataE)
_ZN34_INTERNAL_d915c95e_4_k_cu_6935a2204cuda3std6ranges3__45__cpo4dataE:
	.zero		1
	.type		_ZN34_INTERNAL_d915c95e_4_k_cu_6935a2206thrust24THRUST_300001_SM_1000_NS12placeholders2_1E,@object
	.size		_ZN34_INTERNAL_d915c95e_4_k_cu_6935a2206thrust24THRUST_300001_SM_1000_NS12placeholders2_1E,(_ZN34_INTERNAL_d915c95e_4_k_cu_6935a2204cuda3std3__45__cpo5beginE - _ZN34_INTERNAL_d915c95e_4_k_cu_6935a2206thrust24THRUST_300001_SM_1000_NS12placeholders2_1E)
_ZN34_INTERNAL_d915c95e_4_k_cu_6935a2206thrust24THRUST_300001_SM_1000_NS12placeholders2_1E:
	.zero		1
	.type		_ZN34_INTERNAL_d915c95e_4_k_cu_6935a2204cuda3std3__45__cpo5beginE,@object
	.size		_ZN34_INTERNAL_d915c95e_4_k_cu_6935a2204cuda3std3__45__cpo5beginE,(_ZN34_INTERNAL_d915c95e_4_k_cu_6935a2204cuda3std6ranges3__45__cpo5beginE - _ZN34_INTERNAL_d915c95e_4_k_cu_6935a2204cuda3std3__45__cpo5beginE)
_ZN34_INTERNAL_d915c95e_4_k_cu_6935a2204cuda3std3__45__cpo5beginE:
	.zero		1
	.type		_ZN34_INTERNAL_d915c95e_4_k_cu_6935a2204cuda3std6ranges3__45__cpo5beginE,@object
	.size		_ZN34_INTERNAL_d915c95e_4_k_cu_6935a2204cuda3std6ranges3__45__cpo5beginE,(_ZN34_INTERNAL_d915c95e_4_k_cu_6935a2206thrust24THRUST_300001_SM_1000_NS12placeholders2_5E - _ZN34_INTERNAL_d915c95e_4_k_cu_6935a2204cuda3std6ranges3__45__cpo5beginE)
_ZN34_INTERNAL_d915c95e_4_k_cu_6935a2204cuda3std6ranges3__45__cpo5beginE:
	.zero		1
	.type		_ZN34_INTERNAL_d915c95e_4_k_cu_6935a2206thrust24THRUST_300001_SM_1000_NS12placeholders2_5E,@object
	.size		_ZN34_INTERNAL_d915c95e_4_k_cu_6935a2206thrust24THRUST_300001_SM_1000_NS12placeholders2_5E,(_ZN34_INTERNAL_d915c95e_4_k_cu_6935a2204cuda3std3__45__cpo6rbeginE - _ZN34_INTERNAL_d915c95e_4_k_cu_6935a2206thrust24THRUST_300001_SM_1000_NS12placeholders2_5E)
_ZN34_INTERNAL_d915c95e_4_k_cu_6935a2206thrust24THRUST_300001_SM_1000_NS12placeholders2_5E:
	.zero		1
	.type		_ZN34_INTERNAL_d915c95e_4_k_cu_6935a2204cuda3std3__45__cpo6rbeginE,@object
	.size		_ZN34_INTERNAL_d915c95e_4_k_cu_6935a2204cuda3std3__45__cpo6rbeginE,(_ZN34_INTERNAL_d915c95e_4_k_cu_6935a2204cuda3std6ranges3__45__cpo7advanceE - _ZN34_INTERNAL_d915c95e_4_k_cu_6935a2204cuda3std3__45__cpo6rbeginE)
_ZN34_INTERNAL_d915c95e_4_k_cu_6935a2204cuda3std3__45__cpo6rbeginE:
	.zero		1
	.type		_ZN34_INTERNAL_d915c95e_4_k_cu_6935a2204cuda3std6ranges3__45__cpo7advanceE,@object
	.size		_ZN34_INTERNAL_d915c95e_4_k_cu_6935a2204cuda3std6ranges3__45__cpo7advanceE,(_ZN34_INTERNAL_d915c95e_4_k_cu_6935a2204cuda3std3__47nulloptE - _ZN34_INTERNAL_d915c95e_4_k_cu_6935a2204cuda3std6ranges3__45__cpo7advanceE)
_ZN34_INTERNAL_d915c95e_4_k_cu_6935a2204cuda3std6ranges3__45__cpo7advanceE:
	.zero		1
	.type		_ZN34_INTERNAL_d915c95e_4_k_cu_6935a2204cuda3std3__47nulloptE,@object
	.size		_ZN34_INTERNAL_d915c95e_4_k_cu_6935a2204cuda3std3__47nulloptE,(_ZN34_INTERNAL_d915c95e_4_k_cu_6935a2204cuda3std6ranges3__45__cpo8distanceE - _ZN34_INTERNAL_d915c95e_4_k_cu_6935a2204cuda3std3__47nulloptE)
_ZN34_INTERNAL_d915c95e_4_k_cu_6935a2204cuda3std3__47nulloptE:
	.zero		1
	.type		_ZN34_INTERNAL_d915c95e_4_k_cu_6935a2204cuda3std6ranges3__45__cpo8distanceE,@object
	.size		_ZN34_INTERNAL_d915c95e_4_k_cu_6935a2204cuda3std6ranges3__45__cpo8distanceE,(_ZN34_INTERNAL_d915c95e_4_k_cu_6935a2206thrust24THRUST_300001_SM_1000_NS12placeholders3_10E - _ZN34_INTERNAL_d915c95e_4_k_cu_6935a2204cuda3std6ranges3__45__cpo8distanceE)
_ZN34_INTERNAL_d915c95e_4_k_cu_6935a2204cuda3std6ranges3__45__cpo8distanceE:
	.zero		1
	.type		_ZN34_INTERNAL_d915c95e_4_k_cu_6935a2206thrust24THRUST_300001_SM_1000_NS12placeholders3_10E,@object
	.size		_ZN34_INTERNAL_d915c95e_4_k_cu_6935a2206thrust24THRUST_300001_SM_1000_NS12placeholders3_10E,(_ZN34_INTERNAL_d915c95e_4_k_cu_6935a2204cuda3std3__419piecewise_constructE - _ZN34_INTERNAL_d915c95e_4_k_cu_6935a2206thrust24THRUST_300001_SM_1000_NS12placeholders3_10E)
_ZN34_INTERNAL_d915c95e_4_k_cu_6935a2206thrust24THRUST_300001_SM_1000_NS12placeholders3_10E:
	.zero		1
	.type		_ZN34_INTERNAL_d915c95e_4_k_cu_6935a2204cuda3std3__419piecewise_constructE,@object
	.size		_ZN34_INTERNAL_d915c95e_4_k_cu_6935a2204cuda3std3__419piecewise_constructE,(_ZN34_INTERNAL_d915c95e_4_k_cu_6935a2204cuda3std6ranges3__45__cpo5cdataE - _ZN34_INTERNAL_d915c95e_4_k_cu_6935a2204cuda3std3__419piecewise_constructE)
_ZN34_INTERNAL_d915c95e_4_k_cu_6935a2204cuda3std3__419piecewise_constructE:
	.zero		1
	.type		_ZN34_INTERNAL_d915c95e_4_k_cu_6935a2204cuda3std6ranges3__45__cpo5cdataE,@object
	.size		_ZN34_INTERNAL_d915c95e_4_k_cu_6935a2204cuda3std6ranges3__45__cpo5cdataE,(_ZN34_INTERNAL_d915c95e_4_k_cu_6935a2206thrust24THRUST_300001_SM_1000_NS12placeholders2_2E - _ZN34_INTERNAL_d915c95e_4_k_cu_6935a2204cuda3std6ranges3__45__cpo5cdataE)
_ZN34_INTERNAL_d915c95e_4_k_cu_6935a2204cuda3std6ranges3__45__cpo5cdataE:
	.zero		1
	.type		_ZN34_INTERNAL_d915c95e_4_k_cu_6935a2206thrust24THRUST_300001_SM_1000_NS12placeholders2_2E,@object
	.size		_ZN34_INTERNAL_d915c95e_4_k_cu_6935a2206thrust24THRUST_300001_SM_1000_NS12placeholders2_2E,(_ZN34_INTERNAL_d915c95e_4_k_cu_6935a2204cuda3std3__45__cpo3endE - _ZN34_INTERNAL_d915c95e_4_k_cu_6935a2206thrust24THRUST_300001_SM_1000_NS12placeholders2_2E)
_ZN34_INTERNAL_d915c95e_4_k_cu_6935a2206thrust24THRUST_300001_SM_1000_NS12placeholders2_2E:
	.zero		1
	.type		_ZN34_INTERNAL_d915c95e_4_k_cu_6935a2204cuda3std3__45__cpo3endE,@object
	.size		_ZN34_INTERNAL_d915c95e_4_k_cu_6935a2204cuda3std3__45__cpo3endE,(_ZN34_INTERNAL_d915c95e_4_k_cu_6935a2204cuda3std6ranges3__45__cpo3endE - _ZN34_INTERNAL_d915c95e_4_k_cu_6935a2204cuda3std3__45__cpo3endE)
_ZN34_INTERNAL_d915c95e_4_k_cu_6935a2204cuda3std3__45__cpo3endE:
	.zero		1
	.type		_ZN34_INTERNAL_d915c95e_4_k_cu_6935a2204cuda3std6ranges3__45__cpo3endE,@object
	.size		_ZN34_INTERNAL_d915c95e_4_k_cu_6935a2204cuda3std6ranges3__45__cpo3endE,(_ZN34_INTERNAL_d915c95e_4_k_cu_6935a2206thrust24THRUST_300001_SM_1000_NS12placeholders2_6E - _ZN34_INTERNAL_d915c95e_4_k_cu_6935a2204cuda3std6ranges3__45__cpo3endE)
_ZN34_INTERNAL_d915c95e_4_k_cu_6935a2204cuda3std6ranges3__45__cpo3endE:
	.zero		1
	.type		_ZN34_INTERNAL_d915c95e_4_k_cu_6935a2206thrust24THRUST_300001_SM_1000_NS12placeholders2_6E,@object
	.size		_ZN34_INTERNAL_d915c95e_4_k_cu_6935a2206thrust24THRUST_300001_SM_1000_NS12placeholders2_6E,(_ZN34_INTERNAL_d915c95e_4_k_cu_6935a2204cuda3std3__45__cpo4rendE - _ZN34_INTERNAL_d915c95e_4_k_cu_6935a2206thrust24THRUST_300001_SM_1000_NS12placeholders2_6E)
_ZN34_INTERNAL_d915c95e_4_k_cu_6935a2206thrust24THRUST_300001_SM_1000_NS12placeholders2_6E:
	.zero		1
	.type		_ZN34_INTERNAL_d915c95e_4_k_cu_6935a2204cuda3std3__45__cpo4rendE,@object
	.size		_ZN34_INTERNAL_d915c95e_4_k_cu_6935a2204cuda3std3__45__cpo4rendE,(_ZN34_INTERNAL_d915c95e_4_k_cu_6935a2204cuda3std6ranges3__45__cpo9iter_swapE - _ZN34_INTERNAL_d915c95e_4_k_cu_6935a2204cuda3std3__45__cpo4rendE)
_ZN34_INTERNAL_d915c95e_4_k_cu_6935a2204cuda3std3__45__cpo4rendE:
	.zero		1
	.type		_ZN34_INTERNAL_d915c95e_4_k_cu_6935a2204cuda3std6ranges3__45__cpo9iter_swapE,@object
	.size		_ZN34_INTERNAL_d915c95e_4_k_cu_6935a2204cuda3std6ranges3__45__cpo9iter_swapE,(_ZN34_INTERNAL_d915c95e_4_k_cu_6935a2204cuda3std3__48unexpectE - _ZN34_INTERNAL_d915c95e_4_k_cu_6935a2204cuda3std6ranges3__45__cpo9iter_swapE)
_ZN34_INTERNAL_d915c95e_4_k_cu_6935a2204cuda3std6ranges3__45__cpo9iter_swapE:
	.zero		1
	.type		_ZN34_INTERNAL_d915c95e_4_k_cu_6935a2204cuda3std3__48unexpectE,@object
	.size		_ZN34_INTERNAL_d915c95e_4_k_cu_6935a2204cuda3std3__48unexpectE,(_ZN34_INTERNAL_d915c95e_4_k_cu_6935a2206thrust24THRUST_300001_SM_1000_NS8cuda_cub3parE - _ZN34_INTERNAL_d915c95e_4_k_cu_6935a2204cuda3std3__48unexpectE)
_ZN34_INTERNAL_d915c95e_4_k_cu_6935a2204cuda3std3__48unexpectE:
	.zero		1
	.type		_ZN34_INTERNAL_d915c95e_4_k_cu_6935a2206thrust24THRUST_300001_SM_1000_NS8cuda_cub3parE,@object
	.size		_ZN34_INTERNAL_d915c95e_4_k_cu_6935a2206thrust24THRUST_300001_SM_1000_NS8cuda_cub3parE,(_ZN34_INTERNAL_d915c95e_4_k_cu_6935a2206thrust24THRUST_300001_SM_1000_NS12placeholders2_4E - _ZN34_INTERNAL_d915c95e_4_k_cu_6935a2206thrust24THRUST_300001_SM_1000_NS8cuda_cub3parE)
_ZN34_INTERNAL_d915c95e_4_k_cu_6935a2206thrust24THRUST_300001_SM_1000_NS8cuda_cub3parE:
	.zero		1
	.type		_ZN34_INTERNAL_d915c95e_4_k_cu_6935a2206thrust24THRUST_300001_SM_1000_NS12placeholders2_4E,@object
	.size		_ZN34_INTERNAL_d915c95e_4_k_cu_6935a2206thrust24THRUST_300001_SM_1000_NS12placeholders2_4E,(_ZN34_INTERNAL_d915c95e_4_k_cu_6935a2204cuda3std3__45__cpo4cendE - _ZN34_INTERNAL_d915c95e_4_k_cu_6935a2206thrust24THRUST_300001_SM_1000_NS12placeholders2_4E)
_ZN34_INTERNAL_d915c95e_4_k_cu_6935a2206thrust24THRUST_300001_SM_1000_NS12placeholders2_4E:
	.zero		1
	.type		_ZN34_INTERNAL_d915c95e_4_k_cu_6935a2204cuda3std3__45__cpo4cendE,@object
	.size		_ZN34_INTERNAL_d915c95e_4_k_cu_6935a2204cuda3std3__45__cpo4cendE,(_ZN34_INTERNAL_d915c95e_4_k_cu_6935a2204cuda3std6ranges3__45__cpo4cendE - _ZN34_INTERNAL_d915c95e_4_k_cu_6935a2204cuda3std3__45__cpo4cendE)
_ZN34_INTERNAL_d915c95e_4_k_cu_6935a2204cuda3std3__45__cpo4cendE:
	.zero		1
	.type		_ZN34_INTERNAL_d915c95e_4_k_cu_6935a2204cuda3std6ranges3__45__cpo4cendE,@object
	.size		_ZN34_INTERNAL_d915c95e_4_k_cu_6935a2204cuda3std6ranges3__45__cpo4cendE,(_ZN34_INTERNAL_d915c95e_4_k_cu_6935a2204cuda3std3__420unreachable_sentinelE - _ZN34_INTERNAL_d915c95e_4_k_cu_6935a2204cuda3std6ranges3__45__cpo4cendE)
_ZN34_INTERNAL_d915c95e_4_k_cu_6935a2204cuda3std6ranges3__45__cpo4cendE:
	.zero		1
	.type		_ZN34_INTERNAL_d915c95e_4_k_cu_6935a2204cuda3std3__420unreachable_sentinelE,@object
	.size		_ZN34_INTERNAL_d915c95e_4_k_cu_6935a2204cuda3std3__420unreachable_sentinelE,(_ZN34_INTERNAL_d915c95e_4_k_cu_6935a2204cuda3std6ranges3__45__cpo5ssizeE - _ZN34_INTERNAL_d915c95e_4_k_cu_6935a2204cuda3std3__420unreachable_sentinelE)
_ZN34_INTERNAL_d915c95e_4_k_cu_6935a2204cuda3std3__420unreachable_sentinelE:
	.zero		1
	.type		_ZN34_INTERNAL_d915c95e_4_k_cu_6935a2204cuda3std6ranges3__45__cpo5ssizeE,@object
	.size		_ZN34_INTERNAL_d915c95e_4_k_cu_6935a2204cuda3std6ranges3__45__cpo5ssizeE,(_ZN34_INTERNAL_d915c95e_4_k_cu_6935a2206thrust24THRUST_300001_SM_1000_NS12placeholders2_8E - _ZN34_INTERNAL_d915c95e_4_k_cu_6935a2204cuda3std6ranges3__45__cpo5ssizeE)
_ZN34_INTERNAL_d915c95e_4_k_cu_6935a2204cuda3std6ranges3__45__cpo5ssizeE:
	.zero		1
	.type		_ZN34_INTERNAL_d915c95e_4_k_cu_6935a2206thrust24THRUST_300001_SM_1000_NS12placeholders2_8E,@object
	.size		_ZN34_INTERNAL_d915c95e_4_k_cu_6935a2206thrust24THRUST_300001_SM_1000_NS12placeholders2_8E,(_ZN34_INTERNAL_d915c95e_4_k_cu_6935a2204cuda3std3__45__cpo5crendE - _ZN34_INTERNAL_d915c95e_4_k_cu_6935a2206thrust24THRUST_300001_SM_1000_NS12placeholders2_8E)
_ZN34_INTERNAL_d915c95e_4_k_cu_6935a2206thrust24THRUST_300001_SM_1000_NS12placeholders2_8E:
	.zero		1
	.type		_ZN34_INTERNAL_d915c95e_4_k_cu_6935a2204cuda3std3__45__cpo5crendE,@object
	.size		_ZN34_INTERNAL_d915c95e_4_k_cu_6935a2204cuda3std3__45__cpo5crendE,(_ZN34_INTERNAL_d915c95e_4_k_cu_6935a2204cuda3std6ranges3__45__cpo4prevE - _ZN34_INTERNAL_d915c95e_4_k_cu_6935a2204cuda3std3__45__cpo5crendE)
_ZN34_INTERNAL_d915c95e_4_k_cu_6935a2204cuda3std3__45__cpo5crendE:
	.zero		1
	.type		_ZN34_INTERNAL_d915c95e_4_k_cu_6935a2204cuda3std6ranges3__45__cpo4prevE,@object
	.size		_ZN34_INTERNAL_d915c95e_4_k_cu_6935a2204cuda3std6ranges3__45__cpo4prevE,(_ZN34_INTERNAL_d915c95e_4_k_cu_6935a2204cuda3std6ranges3__45__cpo9iter_moveE - _ZN34_INTERNAL_d915c95e_4_k_cu_6935a2204cuda3std6ranges3__45__cpo4prevE)
_ZN34_INTERNAL_d915c95e_4_k_cu_6935a2204cuda3std6ranges3__45__cpo4prevE:
	.zero		1
	.type		_ZN34_INTERNAL_d915c95e_4_k_cu_6935a2204cuda3std6ranges3__45__cpo9iter_moveE,@object
	.size		_ZN34_INTERNAL_d915c95e_4_k_cu_6935a2204cuda3std6ranges3__45__cpo9iter_moveE,(_ZN34_INTERNAL_d915c95e_4_k_cu_6935a2206thrust24THRUST_300001_SM_1000_NS6system6detail10sequential3seqE - _ZN34_INTERNAL_d915c95e_4_k_cu_6935a2204cuda3std6ranges3__45__cpo9iter_moveE)
_ZN34_INTERNAL_d915c95e_4_k_cu_6935a2204cuda3std6ranges3__45__cpo9iter_moveE:
	.zero		1
	.type		_ZN34_INTERNAL_d915c95e_4_k_cu_6935a2206thrust24THRUST_300001_SM_1000_NS6system6detail10sequential3seqE,@object
	.size		_ZN34_INTERNAL_d915c95e_4_k_cu_6935a2206thrust24THRUST_300001_SM_1000_NS6system6detail10sequential3seqE,(.L_31 - _ZN34_INTERNAL_d915c95e_4_k_cu_6935a2206thrust24THRUST_300001_SM_1000_NS6system6detail10sequential3seqE)
_ZN34_INTERNAL_d915c95e_4_k_cu_6935a2206thrust24THRUST_300001_SM_1000_NS6system6detail10sequential3seqE:
	.zero		1
.L_31:


//--------------------- .nv.shared._ZN6cuBERT14kernel_sum_cubEPKfiiPf --------------------------
	.section	.nv.shared._ZN6cuBERT14kernel_sum_cubEPKfiiPf,"aw",@nobits
	.sectionflags	@""
	.align	4
.nv.shared._ZN6cuBERT14kernel_sum_cubEPKfiiPf:
	.zero		1048


//--------------------- .nv.constant0._ZN6cuBERT13kernel_scale_EPfiiS0_ --------------------------
	.section	.nv.constant0._ZN6cuBERT13kernel_scale_EPfiiS0_,"a",@progbits
	.sectionflags	@""
	.align	4
.nv.constant0._ZN6cuBERT13kernel_scale_EPfiiS0_:
	.zero		920


//--------------------- .nv.constant0._ZN6cuBERT14kernel_sum_cubEPKfiiPf --------------------------
	.section	.nv.constant0._ZN6cuBERT14kernel_sum_cubEPKfiiPf,"a",@progbits
	.sectionflags	@""
	.align	4
.nv.constant0._ZN6cuBERT14kernel_sum_cubEPKfiiPf:
	.zero		920


//--------------------- .nv.constant0._ZN3cub18CUB_300001_SM_10006detail9transform16transform_kernelINS2_10policy_hubILb1EN4cuda3std3__45tupleIJN6thrust24THRUST_300001_SM_1000_NS10device_ptrIfEEEEEE10policy1000ElN6cuBERT11exp_functorESC_JPfEEEvT0_iT1_T2_DpNS2_10kernel_argIT3_EE --------------------------
	.section	.nv.constant0._ZN3cub18CUB_300001_SM_10006detail9transform16transform_kernelINS2_10policy_hubILb1EN4cuda3std3__45tupleIJN6thrust24THRUST_300001_SM_1000_NS10device_ptrIfEEEEEE10policy1000ElN6cuBERT11exp_functorESC_JPfEEEvT0_iT1_T2_DpNS2_10kernel_argIT3_EE,"a",@progbits
	.sectionflags	@""
	.align	4
.nv.constant0._ZN3cub18CUB_300001_SM_10006detail9transform16transform_kernelINS2_10policy_hubILb1EN4cuda3std3__45tupleIJN6thrust24THRUST_300001_SM_1000_NS10device_ptrIfEEEEEE10policy1000ElN6cuBERT11exp_functorESC_JPfEEEvT0_iT1_T2_DpNS2_10kernel_argIT3_EE:
	.zero		936


//--------------------- .nv.constant0._ZN3cub18CUB_300001_SM_10006detail9transform16transform_kernelINS2_10policy_hubILb1EN4cuda3std3__45tupleIJN6thrust24THRUST_300001_SM_1000_NS10device_ptrIfEEEEEE10policy1000EiN6cuBERT11exp_functorESC_JPfEEEvT0_iT1_T2_DpNS2_10kernel_argIT3_EE --------------------------
	.section	.nv.constant0._ZN3cub18CUB_300001_SM_10006detail9transform16transform_kernelINS2_10policy_hubILb1EN4cuda3std3__45tupleIJN6thrust24THRUST_300001_SM_1000_NS10device_ptrIfEEEEEE10policy1000EiN6cuBERT11exp_functorESC_JPfEEEvT0_iT1_T2_DpNS2_10kernel_argIT3_EE,"a",@progbits
	.sectionflags	@""
	.align	4
.nv.constant0._ZN3cub18CUB_300001_SM_10006detail9transform16transform_kernelINS2_10policy_hubILb1EN4cuda3std3__45tupleIJN6thrust24THRUST_300001_SM_1000_NS10device_ptrIfEEEEEE10policy1000EiN6cuBERT11exp_functorESC_JPfEEEvT0_iT1_T2_DpNS2_10kernel_argIT3_EE:
	.zero		936


//--------------------- .nv.constant0._ZN3cub18CUB_300001_SM_10006detail11EmptyKernelIvEEvv --------------------------
	.section	.nv.constant0._ZN3cub18CUB_300001_SM_10006detail11EmptyKernelIvEEvv,"a",@progbits
	.sectionflags	@""
	.align	4
.nv.constant0._ZN3cub18CUB_300001_SM_10006detail11EmptyKernelIvEEvv:
	.zero		896


//--------------------- SYMBOLS --------------------------

	.type		.nv.reservedSmem.offset0,@object
	.size		.nv.reservedSmem.offset0,0x4
	.type		.nv.reservedSmem.cap,@object
	.size		.nv.reservedSmem.cap,0x4
